//
// Generated by NVIDIA NVVM Compiler
//
// Compiler Build ID: CL-36424714
// Cuda compilation tools, release 13.0, V13.0.88
// Based on NVVM 20.0.0
//

.version 9.0
.target sm_100
.address_size 64

	// .globl	_Z11linearScalePfS_PiS0_S0_S_
// _ZZ12medianFilterPhS_PiS0_E6window has been demoted

.visible .entry _Z11linearScalePfS_PiS0_S0_S_(
	.param .u64 .ptr .align 1 _Z11linearScalePfS_PiS0_S0_S__param_0,
	.param .u64 .ptr .align 1 _Z11linearScalePfS_PiS0_S0_S__param_1,
	.param .u64 .ptr .align 1 _Z11linearScalePfS_PiS0_S0_S__param_2,
	.param .u64 .ptr .align 1 _Z11linearScalePfS_PiS0_S0_S__param_3,
	.param .u64 .ptr .align 1 _Z11linearScalePfS_PiS0_S0_S__param_4,
	.param .u64 .ptr .align 1 _Z11linearScalePfS_PiS0_S0_S__param_5
)
{
	.reg .pred 	%p<2>;
	.reg .b32 	%r<14>;
	.reg .b32 	%f<6>;
	.reg .b64 	%rd<16>;

	ld.param.u64 	%rd1, [_Z11linearScalePfS_PiS0_S0_S__param_0];
	ld.param.u64 	%rd2, [_Z11linearScalePfS_PiS0_S0_S__param_1];
	ld.param.u64 	%rd3, [_Z11linearScalePfS_PiS0_S0_S__param_2];
	ld.param.u64 	%rd5, [_Z11linearScalePfS_PiS0_S0_S__param_3];
	ld.param.u64 	%rd6, [_Z11linearScalePfS_PiS0_S0_S__param_4];
	ld.param.u64 	%rd4, [_Z11linearScalePfS_PiS0_S0_S__param_5];
	cvta.to.global.u64 	%rd7, %rd6;
	cvta.to.global.u64 	%rd8, %rd5;
	mov.u32 	%r2, %ctaid.y;
	mov.u32 	%r3, %ntid.y;
	mov.u32 	%r4, %tid.y;
	mad.lo.s32 	%r5, %r2, %r3, %r4;
	mov.u32 	%r6, %ctaid.x;
	mov.u32 	%r7, %ntid.x;
	mov.u32 	%r8, %tid.x;
	mad.lo.s32 	%r9, %r6, %r7, %r8;
	ld.global.u32 	%r10, [%rd8];
	mad.lo.s32 	%r1, %r10, %r5, %r9;
	ld.global.u32 	%r11, [%rd7];
	mul.lo.s32 	%r12, %r11, %r10;
	setp.ge.s32 	%p1, %r1, %r12;
	@%p1 bra 	$L__BB0_2;
	cvta.to.global.u64 	%rd9, %rd1;
	cvta.to.global.u64 	%rd10, %rd4;
	cvta.to.global.u64 	%rd11, %rd3;
	cvta.to.global.u64 	%rd12, %rd2;
	mul.wide.s32 	%rd13, %r1, 4;
	add.s64 	%rd14, %rd9, %rd13;
	ld.global.f32 	%f1, [%rd14];
	ld.global.f32 	%f2, [%rd10];
	ld.global.u32 	%r13, [%rd11];
	cvt.rn.f32.s32 	%f3, %r13;
	add.f32 	%f4, %f1, %f3;
	mul.f32 	%f5, %f2, %f4;
	add.s64 	%rd15, %rd12, %rd13;
	st.global.f32 	[%rd15], %f5;
$L__BB0_2:
	ret;

}
	// .globl	_Z9grayWorldPfS_PdPiS1_
.visible .entry _Z9grayWorldPfS_PdPiS1_(
	.param .u64 .ptr .align 1 _Z9grayWorldPfS_PdPiS1__param_0,
	.param .u64 .ptr .align 1 _Z9grayWorldPfS_PdPiS1__param_1,
	.param .u64 .ptr .align 1 _Z9grayWorldPfS_PdPiS1__param_2,
	.param .u64 .ptr .align 1 _Z9grayWorldPfS_PdPiS1__param_3,
	.param .u64 .ptr .align 1 _Z9grayWorldPfS_PdPiS1__param_4
)
{
	.reg .pred 	%p<2>;
	.reg .b32 	%r<13>;
	.reg .b32 	%f<3>;
	.reg .b64 	%rd<14>;
	.reg .b64 	%fd<4>;

	ld.param.u64 	%rd1, [_Z9grayWorldPfS_PdPiS1__param_0];
	ld.param.u64 	%rd2, [_Z9grayWorldPfS_PdPiS1__param_1];
	ld.param.u64 	%rd3, [_Z9grayWorldPfS_PdPiS1__param_2];
	ld.param.u64 	%rd4, [_Z9grayWorldPfS_PdPiS1__param_3];
	ld.param.u64 	%rd5, [_Z9grayWorldPfS_PdPiS1__param_4];
	cvta.to.global.u64 	%rd6, %rd4;
	cvta.to.global.u64 	%rd7, %rd5;
	mov.u32 	%r2, %ctaid.y;
	mov.u32 	%r3, %ntid.y;
	mov.u32 	%r4, %tid.y;
	mad.lo.s32 	%r5, %r2, %r3, %r4;
	mov.u32 	%r6, %ctaid.x;
	mov.u32 	%r7, %ntid.x;
	mov.u32 	%r8, %tid.x;
	mad.lo.s32 	%r9, %r6, %r7, %r8;
	ld.global.u32 	%r10, [%rd7];
	mad.lo.s32 	%r1, %r10, %r5, %r9;
	ld.global.u32 	%r11, [%rd6];
	mul.lo.s32 	%r12, %r11, %r10;
	setp.ge.s32 	%p1, %r1, %r12;
	@%p1 bra 	$L__BB1_2;
	cvta.to.global.u64 	%rd8, %rd1;
	cvta.to.global.u64 	%rd9, %rd3;
	cvta.to.global.u64 	%rd10, %rd2;
	mul.wide.s32 	%rd11, %r1, 4;
	add.s64 	%rd12, %rd8, %rd11;
	ld.global.f32 	%f1, [%rd12];
	cvt.f64.f32 	%fd1, %f1;
	ld.global.f64 	%fd2, [%rd9];
	mul.f64 	%fd3, %fd2, %fd1;
	cvt.rn.f32.f64 	%f2, %fd3;
	add.s64 	%rd13, %rd10, %rd11;
	st.global.f32 	[%rd13], %f2;
$L__BB1_2:
	ret;

}
	// .globl	_Z10reflectionPfS_PiS0_
.visible .entry _Z10reflectionPfS_PiS0_(
	.param .u64 .ptr .align 1 _Z10reflectionPfS_PiS0__param_0,
	.param .u64 .ptr .align 1 _Z10reflectionPfS_PiS0__param_1,
	.param .u64 .ptr .align 1 _Z10reflectionPfS_PiS0__param_2,
	.param .u64 .ptr .align 1 _Z10reflectionPfS_PiS0__param_3
)
{
	.reg .pred 	%p<2>;
	.reg .b32 	%r<20>;
	.reg .b32 	%f<2>;
	.reg .b64 	%rd<13>;

	ld.param.u64 	%rd1, [_Z10reflectionPfS_PiS0__param_0];
	ld.param.u64 	%rd2, [_Z10reflectionPfS_PiS0__param_1];
	ld.param.u64 	%rd3, [_Z10reflectionPfS_PiS0__param_2];
	ld.param.u64 	%rd4, [_Z10reflectionPfS_PiS0__param_3];
	cvta.to.global.u64 	%rd5, %rd3;
	cvta.to.global.u64 	%rd6, %rd4;
	mov.u32 	%r3, %ctaid.y;
	mov.u32 	%r4, %ntid.y;
	mov.u32 	%r5, %tid.y;
	mad.lo.s32 	%r6, %r3, %r4, %r5;
	mov.u32 	%r7, %ctaid.x;
	mov.u32 	%r8, %ntid.x;
	mov.u32 	%r9, %tid.x;
	mad.lo.s32 	%r10, %r7, %r8, %r9;
	ld.global.u32 	%r1, [%rd6];
	mul.lo.s32 	%r11, %r1, %r6;
	add.s32 	%r2, %r10, %r11;
	ld.global.u32 	%r13, [%rd5];
	mul.lo.s32 	%r14, %r13, %r1;
	setp.ge.s32 	%p1, %r2, %r14;
	@%p1 bra 	$L__BB2_2;
	cvta.to.global.u64 	%rd7, %rd1;
	cvta.to.global.u64 	%rd8, %rd2;
	rem.s32 	%r15, %r2, %r1;
	not.b32 	%r16, %r15;
	add.s32 	%r17, %r1, %r2;
	sub.s32 	%r18, %r17, %r15;
	add.s32 	%r19, %r18, %r16;
	mul.wide.s32 	%rd9, %r19, 4;
	add.s64 	%rd10, %rd7, %rd9;
	ld.global.f32 	%f1, [%rd10];
	mul.wide.s32 	%rd11, %r2, 4;
	add.s64 	%rd12, %rd8, %rd11;
	st.global.f32 	[%rd12], %f1;
$L__BB2_2:
	ret;

}
	// .globl	_Z16orderedDitheringPfS_PiS0_
.visible .entry _Z16orderedDitheringPfS_PiS0_(
	.param .u64 .ptr .align 1 _Z16orderedDitheringPfS_PiS0__param_0,
	.param .u64 .ptr .align 1 _Z16orderedDitheringPfS_PiS0__param_1,
	.param .u64 .ptr .align 1 _Z16orderedDitheringPfS_PiS0__param_2,
	.param .u64 .ptr .align 1 _Z16orderedDitheringPfS_PiS0__param_3
)
{
	.reg .pred 	%p<8>;
	.reg .b32 	%r<25>;
	.reg .b32 	%f<2>;
	.reg .b64 	%rd<25>;

	ld.param.u64 	%rd2, [_Z16orderedDitheringPfS_PiS0__param_0];
	ld.param.u64 	%rd3, [_Z16orderedDitheringPfS_PiS0__param_1];
	ld.param.u64 	%rd4, [_Z16orderedDitheringPfS_PiS0__param_2];
	ld.param.u64 	%rd5, [_Z16orderedDitheringPfS_PiS0__param_3];
	cvta.to.global.u64 	%rd1, %rd3;
	cvta.to.global.u64 	%rd6, %rd4;
	cvta.to.global.u64 	%rd7, %rd5;
	mov.u32 	%r3, %ctaid.y;
	mov.u32 	%r4, %ntid.y;
	mov.u32 	%r5, %tid.y;
	mad.lo.s32 	%r6, %r3, %r4, %r5;
	mov.u32 	%r7, %ctaid.x;
	mov.u32 	%r8, %ntid.x;
	mov.u32 	%r9, %tid.x;
	mad.lo.s32 	%r10, %r7, %r8, %r9;
	ld.global.u32 	%r1, [%rd7];
	mad.lo.s32 	%r2, %r1, %r6, %r10;
	ld.global.u32 	%r11, [%rd6];
	mul.lo.s32 	%r12, %r11, %r1;
	setp.ge.s32 	%p1, %r2, %r12;
	@%p1 bra 	$L__BB3_14;
	cvta.to.global.u64 	%rd8, %rd2;
	div.s32 	%r13, %r2, %r1;
	mul.wide.s32 	%rd9, %r2, 4;
	add.s64 	%rd10, %rd8, %rd9;
	ld.global.f32 	%f1, [%rd10];
	and.b32  	%r14, %r13, 1;
	setp.eq.b32 	%p2, %r14, 1;
	@%p2 bra 	$L__BB3_9;
	and.b32  	%r20, %r2, 1;
	setp.eq.b32 	%p5, %r20, 1;
	@%p5 bra 	$L__BB3_6;
	setp.leu.f32 	%p7, %f1, 0f43400000;
	@%p7 bra 	$L__BB3_5;
	add.s64 	%rd24, %rd1, %rd9;
	mov.b32 	%r24, 1132396544;
	st.global.u32 	[%rd24], %r24;
	bra.uni 	$L__BB3_14;
$L__BB3_5:
	add.s64 	%rd22, %rd1, %rd9;
	mov.b32 	%r23, 0;
	st.global.u32 	[%rd22], %r23;
	bra.uni 	$L__BB3_14;
$L__BB3_6:
	setp.leu.f32 	%p6, %f1, 0f42800000;
	@%p6 bra 	$L__BB3_8;
	add.s64 	%rd20, %rd1, %rd9;
	mov.b32 	%r22, 1132396544;
	st.global.u32 	[%rd20], %r22;
	bra.uni 	$L__BB3_14;
$L__BB3_8:
	add.s64 	%rd18, %rd1, %rd9;
	mov.b32 	%r21, 0;
	st.global.u32 	[%rd18], %r21;
	bra.uni 	$L__BB3_14;
$L__BB3_9:
	sub.s32 	%r15, %r2, %r1;
	and.b32  	%r16, %r15, 1;
	setp.eq.b32 	%p3, %r16, 1;
	@%p3 bra 	$L__BB3_11;
	add.s64 	%rd16, %rd1, %rd9;
	mov.b32 	%r19, 1132396544;
	st.global.u32 	[%rd16], %r19;
	bra.uni 	$L__BB3_14;
$L__BB3_11:
	setp.leu.f32 	%p4, %f1, 0f43000000;
	@%p4 bra 	$L__BB3_13;
	add.s64 	%rd14, %rd1, %rd9;
	mov.b32 	%r18, 1132396544;
	st.global.u32 	[%rd14], %r18;
	bra.uni 	$L__BB3_14;
$L__BB3_13:
	add.s64 	%rd12, %rd1, %rd9;
	mov.b32 	%r17, 0;
	st.global.u32 	[%rd12], %r17;
$L__BB3_14:
	ret;

}
	// .globl	_Z8rotate90PfS_PiS0_
.visible .entry _Z8rotate90PfS_PiS0_(
	.param .u64 .ptr .align 1 _Z8rotate90PfS_PiS0__param_0,
	.param .u64 .ptr .align 1 _Z8rotate90PfS_PiS0__param_1,
	.param .u64 .ptr .align 1 _Z8rotate90PfS_PiS0__param_2,
	.param .u64 .ptr .align 1 _Z8rotate90PfS_PiS0__param_3
)
{
	.reg .pred 	%p<2>;
	.reg .b32 	%r<18>;
	.reg .b32 	%f<2>;
	.reg .b64 	%rd<13>;

	ld.param.u64 	%rd1, [_Z8rotate90PfS_PiS0__param_0];
	ld.param.u64 	%rd2, [_Z8rotate90PfS_PiS0__param_1];
	ld.param.u64 	%rd3, [_Z8rotate90PfS_PiS0__param_2];
	ld.param.u64 	%rd4, [_Z8rotate90PfS_PiS0__param_3];
	cvta.to.global.u64 	%rd5, %rd3;
	cvta.to.global.u64 	%rd6, %rd4;
	mov.u32 	%r4, %ctaid.y;
	mov.u32 	%r5, %ntid.y;
	mov.u32 	%r6, %tid.y;
	mad.lo.s32 	%r7, %r4, %r5, %r6;
	mov.u32 	%r8, %ctaid.x;
	mov.u32 	%r9, %ntid.x;
	mov.u32 	%r10, %tid.x;
	mad.lo.s32 	%r11, %r8, %r9, %r10;
	ld.global.u32 	%r1, [%rd6];
	mad.lo.s32 	%r2, %r1, %r7, %r11;
	ld.global.u32 	%r3, [%rd5];
	mul.lo.s32 	%r12, %r3, %r1;
	setp.ge.s32 	%p1, %r2, %r12;
	@%p1 bra 	$L__BB4_2;
	cvta.to.global.u64 	%rd7, %rd2;
	cvta.to.global.u64 	%rd8, %rd1;
	div.s32 	%r13, %r2, %r1;
	not.b32 	%r14, %r2;
	add.s32 	%r15, %r1, %r14;
	mad.lo.s32 	%r16, %r13, %r1, %r15;
	mad.lo.s32 	%r17, %r16, %r3, %r13;
	mul.wide.s32 	%rd9, %r2, 4;
	add.s64 	%rd10, %rd7, %rd9;
	ld.global.f32 	%f1, [%rd10];
	mul.wide.s32 	%rd11, %r17, 4;
	add.s64 	%rd12, %rd8, %rd11;
	st.global.f32 	[%rd12], %f1;
$L__BB4_2:
	ret;

}
	// .globl	_Z9rotate180PfS_PiS0_
.visible .entry _Z9rotate180PfS_PiS0_(
	.param .u64 .ptr .align 1 _Z9rotate180PfS_PiS0__param_0,
	.param .u64 .ptr .align 1 _Z9rotate180PfS_PiS0__param_1,
	.param .u64 .ptr .align 1 _Z9rotate180PfS_PiS0__param_2,
	.param .u64 .ptr .align 1 _Z9rotate180PfS_PiS0__param_3
)
{
	.reg .pred 	%p<2>;
	.reg .b32 	%r<20>;
	.reg .b32 	%f<2>;
	.reg .b64 	%rd<13>;

	ld.param.u64 	%rd1, [_Z9rotate180PfS_PiS0__param_0];
	ld.param.u64 	%rd2, [_Z9rotate180PfS_PiS0__param_1];
	ld.param.u64 	%rd3, [_Z9rotate180PfS_PiS0__param_2];
	ld.param.u64 	%rd4, [_Z9rotate180PfS_PiS0__param_3];
	cvta.to.global.u64 	%rd5, %rd3;
	cvta.to.global.u64 	%rd6, %rd4;
	mov.u32 	%r4, %ctaid.y;
	mov.u32 	%r5, %ntid.y;
	mov.u32 	%r6, %tid.y;
	mad.lo.s32 	%r7, %r4, %r5, %r6;
	mov.u32 	%r8, %ctaid.x;
	mov.u32 	%r9, %ntid.x;
	mov.u32 	%r10, %tid.x;
	mad.lo.s32 	%r11, %r8, %r9, %r10;
	ld.global.u32 	%r1, [%rd6];
	mad.lo.s32 	%r2, %r1, %r7, %r11;
	ld.global.u32 	%r3, [%rd5];
	mul.lo.s32 	%r12, %r3, %r1;
	setp.ge.s32 	%p1, %r2, %r12;
	@%p1 bra 	$L__BB5_2;
	cvta.to.global.u64 	%rd7, %rd2;
	cvta.to.global.u64 	%rd8, %rd1;
	div.s32 	%r13, %r2, %r1;
	not.b32 	%r14, %r13;
	add.s32 	%r15, %r3, %r14;
	not.b32 	%r16, %r2;
	mad.lo.s32 	%r17, %r13, %r1, %r16;
	add.s32 	%r18, %r17, %r1;
	mad.lo.s32 	%r19, %r15, %r1, %r18;
	mul.wide.s32 	%rd9, %r19, 4;
	add.s64 	%rd10, %rd7, %rd9;
	ld.global.f32 	%f1, [%rd10];
	mul.wide.s32 	%rd11, %r2, 4;
	add.s64 	%rd12, %rd8, %rd11;
	st.global.f32 	[%rd12], %f1;
$L__BB5_2:
	ret;

}
	// .globl	_Z12medianFilterPhS_PiS0_
.visible .entry _Z12medianFilterPhS_PiS0_(
	.param .u64 .ptr .align 1 _Z12medianFilterPhS_PiS0__param_0,
	.param .u64 .ptr .align 1 _Z12medianFilterPhS_PiS0__param_1,
	.param .u64 .ptr .align 1 _Z12medianFilterPhS_PiS0__param_2,
	.param .u64 .ptr .align 1 _Z12medianFilterPhS_PiS0__param_3
)
{
	.reg .pred 	%p<48>;
	.reg .b16 	%rs<65>;
	.reg .b32 	%r<96>;
	.reg .b64 	%rd<18>;
	// demoted variable
	.shared .align 1 .b8 _ZZ12medianFilterPhS_PiS0_E6window[9];
	ld.param.u64 	%rd3, [_Z12medianFilterPhS_PiS0__param_0];
	ld.param.u64 	%rd5, [_Z12medianFilterPhS_PiS0__param_1];
	ld.param.u64 	%rd6, [_Z12medianFilterPhS_PiS0__param_2];
	ld.param.u64 	%rd4, [_Z12medianFilterPhS_PiS0__param_3];
	cvta.to.global.u64 	%rd1, %rd5;
	cvta.to.global.u64 	%rd2, %rd6;
	mov.u32 	%r13, %ctaid.y;
	mov.u32 	%r14, %ntid.y;
	mov.u32 	%r15, %tid.y;
	mad.lo.s32 	%r1, %r13, %r14, %r15;
	mov.u32 	%r16, %ctaid.x;
	mov.u32 	%r17, %ntid.x;
	mov.u32 	%r18, %tid.x;
	mad.lo.s32 	%r2, %r16, %r17, %r18;
	setp.eq.s32 	%p4, %r1, 0;
	mov.pred 	%p47, -1;
	@%p4 bra 	$L__BB6_2;
	ld.global.u32 	%r19, [%rd2];
	add.s32 	%r20, %r19, -1;
	setp.eq.s32 	%p47, %r1, %r20;
$L__BB6_2:
	setp.ne.s32 	%p5, %r2, 0;
	not.pred 	%p6, %p47;
	and.pred  	%p7, %p5, %p6;
	cvta.to.global.u64 	%rd7, %rd4;
	ld.global.u32 	%r21, [%rd7];
	add.s32 	%r22, %r21, -1;
	setp.ne.s32 	%p8, %r2, %r22;
	and.pred  	%p9, %p7, %p8;
	@%p9 bra 	$L__BB6_4;
	mad.lo.s32 	%r87, %r21, %r1, %r2;
	cvt.s64.s32 	%rd16, %r87;
	add.s64 	%rd17, %rd1, %rd16;
	mov.b16 	%rs64, 0;
	st.global.u8 	[%rd17], %rs64;
	bra.uni 	$L__BB6_50;
$L__BB6_4:
	mad.lo.s32 	%r4, %r21, %r1, %r2;
	ld.global.u32 	%r23, [%rd2];
	mul.lo.s32 	%r24, %r23, %r21;
	setp.ge.s32 	%p10, %r4, %r24;
	@%p10 bra 	$L__BB6_50;
	not.b32 	%r26, %r21;
	add.s32 	%r27, %r4, %r26;
	cvt.s64.s32 	%rd8, %r27;
	cvta.to.global.u64 	%rd9, %rd3;
	add.s64 	%rd10, %rd9, %rd8;
	ld.global.u8 	%rs1, [%rd10];
	st.shared.u8 	[_ZZ12medianFilterPhS_PiS0_E6window], %rs1;
	ld.global.u8 	%rs2, [%rd10+1];
	st.shared.u8 	[_ZZ12medianFilterPhS_PiS0_E6window+1], %rs2;
	ld.global.u8 	%rs3, [%rd10+2];
	st.shared.u8 	[_ZZ12medianFilterPhS_PiS0_E6window+2], %rs3;
	cvt.s64.s32 	%rd11, %r21;
	add.s64 	%rd12, %rd10, %rd11;
	ld.global.u8 	%rs45, [%rd12];
	st.shared.u8 	[_ZZ12medianFilterPhS_PiS0_E6window+3], %rs45;
	ld.global.u8 	%rs4, [%rd12+1];
	st.shared.u8 	[_ZZ12medianFilterPhS_PiS0_E6window+4], %rs4;
	ld.global.u8 	%rs46, [%rd12+2];
	st.shared.u8 	[_ZZ12medianFilterPhS_PiS0_E6window+5], %rs46;
	add.s64 	%rd13, %rd12, %rd11;
	ld.global.u8 	%rs47, [%rd13];
	st.shared.u8 	[_ZZ12medianFilterPhS_PiS0_E6window+6], %rs47;
	ld.global.u8 	%rs48, [%rd13+1];
	st.shared.u8 	[_ZZ12medianFilterPhS_PiS0_E6window+7], %rs48;
	ld.global.u8 	%rs5, [%rd13+2];
	st.shared.u8 	[_ZZ12medianFilterPhS_PiS0_E6window+8], %rs5;
	setp.le.u16 	%p11, %rs1, %rs2;
	mov.b32 	%r88, 1;
	@%p11 bra 	$L__BB6_7;
	st.shared.u8 	[_ZZ12medianFilterPhS_PiS0_E6window+1], %rs1;
	mov.b32 	%r88, 0;
$L__BB6_7:
	mov.u32 	%r30, _ZZ12medianFilterPhS_PiS0_E6window;
	add.s32 	%r31, %r30, %r88;
	st.shared.u8 	[%r31], %rs2;
	ld.shared.u8 	%rs6, [_ZZ12medianFilterPhS_PiS0_E6window+1];
	setp.le.u16 	%p12, %rs6, %rs3;
	mov.b32 	%r89, 2;
	@%p12 bra 	$L__BB6_10;
	st.shared.u8 	[_ZZ12medianFilterPhS_PiS0_E6window+2], %rs6;
	ld.shared.u8 	%rs7, [_ZZ12medianFilterPhS_PiS0_E6window];
	setp.le.u16 	%p13, %rs7, %rs3;
	mov.b32 	%r89, 1;
	@%p13 bra 	$L__BB6_10;
	st.shared.u8 	[_ZZ12medianFilterPhS_PiS0_E6window+1], %rs7;
	mov.b32 	%r89, 0;
$L__BB6_10:
	add.s32 	%r36, %r30, %r89;
	st.shared.u8 	[%r36], %rs3;
	ld.shared.u8 	%rs8, [_ZZ12medianFilterPhS_PiS0_E6window+3];
	ld.shared.u8 	%rs9, [_ZZ12medianFilterPhS_PiS0_E6window+2];
	setp.le.u16 	%p14, %rs9, %rs8;
	mov.b32 	%r90, 3;
	@%p14 bra 	$L__BB6_14;
	st.shared.u8 	[_ZZ12medianFilterPhS_PiS0_E6window+3], %rs9;
	ld.shared.u8 	%rs10, [_ZZ12medianFilterPhS_PiS0_E6window+1];
	setp.le.u16 	%p15, %rs10, %rs8;
	mov.b32 	%r90, 2;
	@%p15 bra 	$L__BB6_14;
	st.shared.u8 	[_ZZ12medianFilterPhS_PiS0_E6window+2], %rs10;
	ld.shared.u8 	%rs11, [_ZZ12medianFilterPhS_PiS0_E6window];
	setp.le.u16 	%p16, %rs11, %rs8;
	mov.b32 	%r90, 1;
	@%p16 bra 	$L__BB6_14;
	st.shared.u8 	[_ZZ12medianFilterPhS_PiS0_E6window+1], %rs11;
	mov.b32 	%r90, 0;
$L__BB6_14:
	add.s32 	%r42, %r30, %r90;
	st.shared.u8 	[%r42], %rs8;
	ld.shared.u8 	%rs12, [_ZZ12medianFilterPhS_PiS0_E6window+3];
	setp.le.u16 	%p17, %rs12, %rs4;
	mov.b32 	%r91, 4;
	@%p17 bra 	$L__BB6_19;
	st.shared.u8 	[_ZZ12medianFilterPhS_PiS0_E6window+4], %rs12;
	ld.shared.u8 	%rs13, [_ZZ12medianFilterPhS_PiS0_E6window+2];
	setp.le.u16 	%p18, %rs13, %rs4;
	mov.b32 	%r91, 3;
	@%p18 bra 	$L__BB6_19;
	st.shared.u8 	[_ZZ12medianFilterPhS_PiS0_E6window+3], %rs13;
	ld.shared.u8 	%rs14, [_ZZ12medianFilterPhS_PiS0_E6window+1];
	setp.le.u16 	%p19, %rs14, %rs4;
	mov.b32 	%r91, 2;
	@%p19 bra 	$L__BB6_19;
	st.shared.u8 	[_ZZ12medianFilterPhS_PiS0_E6window+2], %rs14;
	ld.shared.u8 	%rs15, [_ZZ12medianFilterPhS_PiS0_E6window];
	setp.le.u16 	%p20, %rs15, %rs4;
	mov.b32 	%r91, 1;
	@%p20 bra 	$L__BB6_19;
	st.shared.u8 	[_ZZ12medianFilterPhS_PiS0_E6window+1], %rs15;
	mov.b32 	%r91, 0;
$L__BB6_19:
	add.s32 	%r49, %r30, %r91;
	st.shared.u8 	[%r49], %rs4;
	ld.shared.u8 	%rs16, [_ZZ12medianFilterPhS_PiS0_E6window+5];
	ld.shared.u8 	%rs17, [_ZZ12medianFilterPhS_PiS0_E6window+4];
	setp.le.u16 	%p21, %rs17, %rs16;
	mov.b32 	%r92, 5;
	@%p21 bra 	$L__BB6_25;
	st.shared.u8 	[_ZZ12medianFilterPhS_PiS0_E6window+5], %rs17;
	ld.shared.u8 	%rs18, [_ZZ12medianFilterPhS_PiS0_E6window+3];
	setp.le.u16 	%p22, %rs18, %rs16;
	mov.b32 	%r92, 4;
	@%p22 bra 	$L__BB6_25;
	st.shared.u8 	[_ZZ12medianFilterPhS_PiS0_E6window+4], %rs18;
	ld.shared.u8 	%rs19, [_ZZ12medianFilterPhS_PiS0_E6window+2];
	setp.le.u16 	%p23, %rs19, %rs16;
	mov.b32 	%r92, 3;
	@%p23 bra 	$L__BB6_25;
	st.shared.u8 	[_ZZ12medianFilterPhS_PiS0_E6window+3], %rs19;
	ld.shared.u8 	%rs20, [_ZZ12medianFilterPhS_PiS0_E6window+1];
	setp.le.u16 	%p24, %rs20, %rs16;
	mov.b32 	%r92, 2;
	@%p24 bra 	$L__BB6_25;
	st.shared.u8 	[_ZZ12medianFilterPhS_PiS0_E6window+2], %rs20;
	ld.shared.u8 	%rs21, [_ZZ12medianFilterPhS_PiS0_E6window];
	setp.le.u16 	%p25, %rs21, %rs16;
	mov.b32 	%r92, 1;
	@%p25 bra 	$L__BB6_25;
	st.shared.u8 	[_ZZ12medianFilterPhS_PiS0_E6window+1], %rs21;
	mov.b32 	%r92, 0;
$L__BB6_25:
	add.s32 	%r57, %r30, %r92;
	st.shared.u8 	[%r57], %rs16;
	ld.shared.u8 	%rs22, [_ZZ12medianFilterPhS_PiS0_E6window+6];
	ld.shared.u8 	%rs23, [_ZZ12medianFilterPhS_PiS0_E6window+5];
	setp.le.u16 	%p26, %rs23, %rs22;
	mov.b32 	%r93, 6;
	@%p26 bra 	$L__BB6_32;
	st.shared.u8 	[_ZZ12medianFilterPhS_PiS0_E6window+6], %rs23;
	ld.shared.u8 	%rs24, [_ZZ12medianFilterPhS_PiS0_E6window+4];
	setp.le.u16 	%p27, %rs24, %rs22;
	mov.b32 	%r93, 5;
	@%p27 bra 	$L__BB6_32;
	st.shared.u8 	[_ZZ12medianFilterPhS_PiS0_E6window+5], %rs24;
	ld.shared.u8 	%rs25, [_ZZ12medianFilterPhS_PiS0_E6window+3];
	setp.le.u16 	%p28, %rs25, %rs22;
	mov.b32 	%r93, 4;
	@%p28 bra 	$L__BB6_32;
	st.shared.u8 	[_ZZ12medianFilterPhS_PiS0_E6window+4], %rs25;
	ld.shared.u8 	%rs26, [_ZZ12medianFilterPhS_PiS0_E6window+2];
	setp.le.u16 	%p29, %rs26, %rs22;
	mov.b32 	%r93, 3;
	@%p29 bra 	$L__BB6_32;
	st.shared.u8 	[_ZZ12medianFilterPhS_PiS0_E6window+3], %rs26;
	ld.shared.u8 	%rs27, [_ZZ12medianFilterPhS_PiS0_E6window+1];
	setp.le.u16 	%p30, %rs27, %rs22;
	mov.b32 	%r93, 2;
	@%p30 bra 	$L__BB6_32;
	st.shared.u8 	[_ZZ12medianFilterPhS_PiS0_E6window+2], %rs27;
	ld.shared.u8 	%rs28, [_ZZ12medianFilterPhS_PiS0_E6window];
	setp.le.u16 	%p31, %rs28, %rs22;
	mov.b32 	%r93, 1;
	@%p31 bra 	$L__BB6_32;
	st.shared.u8 	[_ZZ12medianFilterPhS_PiS0_E6window+1], %rs28;
	mov.b32 	%r93, 0;
$L__BB6_32:
	add.s32 	%r66, %r30, %r93;
	st.shared.u8 	[%r66], %rs22;
	ld.shared.u8 	%rs29, [_ZZ12medianFilterPhS_PiS0_E6window+7];
	ld.shared.u8 	%rs30, [_ZZ12medianFilterPhS_PiS0_E6window+6];
	setp.le.u16 	%p32, %rs30, %rs29;
	mov.b32 	%r94, 7;
	@%p32 bra 	$L__BB6_40;
	st.shared.u8 	[_ZZ12medianFilterPhS_PiS0_E6window+7], %rs30;
	ld.shared.u8 	%rs31, [_ZZ12medianFilterPhS_PiS0_E6window+5];
	setp.le.u16 	%p33, %rs31, %rs29;
	mov.b32 	%r94, 6;
	@%p33 bra 	$L__BB6_40;
	st.shared.u8 	[_ZZ12medianFilterPhS_PiS0_E6window+6], %rs31;
	ld.shared.u8 	%rs32, [_ZZ12medianFilterPhS_PiS0_E6window+4];
	setp.le.u16 	%p34, %rs32, %rs29;
	mov.b32 	%r94, 5;
	@%p34 bra 	$L__BB6_40;
	st.shared.u8 	[_ZZ12medianFilterPhS_PiS0_E6window+5], %rs32;
	ld.shared.u8 	%rs33, [_ZZ12medianFilterPhS_PiS0_E6window+3];
	setp.le.u16 	%p35, %rs33, %rs29;
	mov.b32 	%r94, 4;
	@%p35 bra 	$L__BB6_40;
	st.shared.u8 	[_ZZ12medianFilterPhS_PiS0_E6window+4], %rs33;
	ld.shared.u8 	%rs34, [_ZZ12medianFilterPhS_PiS0_E6window+2];
	setp.le.u16 	%p36, %rs34, %rs29;
	mov.b32 	%r94, 3;
	@%p36 bra 	$L__BB6_40;
	st.shared.u8 	[_ZZ12medianFilterPhS_PiS0_E6window+3], %rs34;
	ld.shared.u8 	%rs35, [_ZZ12medianFilterPhS_PiS0_E6window+1];
	setp.le.u16 	%p37, %rs35, %rs29;
	mov.b32 	%r94, 2;
	@%p37 bra 	$L__BB6_40;
	st.shared.u8 	[_ZZ12medianFilterPhS_PiS0_E6window+2], %rs35;
	ld.shared.u8 	%rs36, [_ZZ12medianFilterPhS_PiS0_E6window];
	setp.le.u16 	%p38, %rs36, %rs29;
	mov.b32 	%r94, 1;
	@%p38 bra 	$L__BB6_40;
	st.shared.u8 	[_ZZ12medianFilterPhS_PiS0_E6window+1], %rs36;
	mov.b32 	%r94, 0;
$L__BB6_40:
	add.s32 	%r76, %r30, %r94;
	st.shared.u8 	[%r76], %rs29;
	ld.shared.u8 	%rs37, [_ZZ12medianFilterPhS_PiS0_E6window+7];
	setp.le.u16 	%p39, %rs37, %rs5;
	mov.b32 	%r95, 8;
	@%p39 bra 	$L__BB6_49;
	st.shared.u8 	[_ZZ12medianFilterPhS_PiS0_E6window+8], %rs37;
	ld.shared.u8 	%rs38, [_ZZ12medianFilterPhS_PiS0_E6window+6];
	setp.le.u16 	%p40, %rs38, %rs5;
	mov.b32 	%r95, 7;
	@%p40 bra 	$L__BB6_49;
	st.shared.u8 	[_ZZ12medianFilterPhS_PiS0_E6window+7], %rs38;
	ld.shared.u8 	%rs39, [_ZZ12medianFilterPhS_PiS0_E6window+5];
	setp.le.u16 	%p41, %rs39, %rs5;
	mov.b32 	%r95, 6;
	@%p41 bra 	$L__BB6_49;
	st.shared.u8 	[_ZZ12medianFilterPhS_PiS0_E6window+6], %rs39;
	ld.shared.u8 	%rs40, [_ZZ12medianFilterPhS_PiS0_E6window+4];
	setp.le.u16 	%p42, %rs40, %rs5;
	mov.b32 	%r95, 5;
	@%p42 bra 	$L__BB6_49;
	st.shared.u8 	[_ZZ12medianFilterPhS_PiS0_E6window+5], %rs40;
	ld.shared.u8 	%rs41, [_ZZ12medianFilterPhS_PiS0_E6window+3];
	setp.le.u16 	%p43, %rs41, %rs5;
	mov.b32 	%r95, 4;
	@%p43 bra 	$L__BB6_49;
	st.shared.u8 	[_ZZ12medianFilterPhS_PiS0_E6window+4], %rs41;
	ld.shared.u8 	%rs42, [_ZZ12medianFilterPhS_PiS0_E6window+2];
	setp.le.u16 	%p44, %rs42, %rs5;
	mov.b32 	%r95, 3;
	@%p44 bra 	$L__BB6_49;
	st.shared.u8 	[_ZZ12medianFilterPhS_PiS0_E6window+3], %rs42;
	ld.shared.u8 	%rs43, [_ZZ12medianFilterPhS_PiS0_E6window+1];
	setp.le.u16 	%p45, %rs43, %rs5;
	mov.b32 	%r95, 2;
	@%p45 bra 	$L__BB6_49;
	st.shared.u8 	[_ZZ12medianFilterPhS_PiS0_E6window+2], %rs43;
	ld.shared.u8 	%rs44, [_ZZ12medianFilterPhS_PiS0_E6window];
	setp.le.u16 	%p46, %rs44, %rs5;
	mov.b32 	%r95, 1;
	@%p46 bra 	$L__BB6_49;
	st.shared.u8 	[_ZZ12medianFilterPhS_PiS0_E6window+1], %rs44;
	mov.b32 	%r95, 0;
$L__BB6_49:
	cvt.s64.s32 	%rd14, %r4;
	add.s32 	%r86, %r30, %r95;
	st.shared.u8 	[%r86], %rs5;
	ld.shared.u8 	%rs63, [_ZZ12medianFilterPhS_PiS0_E6window+4];
	add.s64 	%rd15, %rd1, %rd14;
	st.global.u8 	[%rd15], %rs63;
$L__BB6_50:
	ret;

}


// ===== COMPILED SASS (sm_100) =====

	.target	sm_100

	.elftype	@"ET_EXEC"


//--------------------- .note.nv.tkinfo           --------------------------
	.section	.note.nv.tkinfo,"",@"SHT_NOTE"
	.sectionflags	@"SHF_NOTE_NV_TKINFO"
	.tkinfo
        /*0018*/ 	.word	0x00000002
        /*0030*/ 	.string	""
        /*0030*/ 	.string	"ptxas"
        /*0030*/ 	.string	"Cuda compilation tools, release 13.0, V13.0.88"
        /*0030*/ 	.string	"Build cuda_13.0.r13.0/compiler.36424714_0"
        /*0030*/ 	.string	"-arch sm_100 -m 64 "



//--------------------- .note.nv.cuinfo           --------------------------
	.section	.note.nv.cuinfo,"",@"SHT_NOTE"
	.sectionflags	@"SHF_NOTE_NV_CUINFO"
        /*0018*/ 	.short	0x0002
        /*001a*/ 	.short	0x0064
        /*001c*/ 	.short	0x0082
	.zero		2


//--------------------- .nv.info                  --------------------------
	.section	.nv.info,"",@"SHT_CUDA_INFO"
	.align	4


	//----- nvinfo : EIATTR_REGCOUNT
	.align		4
        /*0000*/ 	.byte	0x04, 0x2f
        /*0002*/ 	.short	(.L_1 - .L_0)
	.align		4
.L_0:
        /*0004*/ 	.word	index@(_Z11linearScalePfS_PiS0_S0_S_)
        /*0008*/ 	.word	0x00000010


	//----- nvinfo : EIATTR_FRAME_SIZE
	.align		4
.L_1:
        /*000c*/ 	.byte	0x04, 0x11
        /*000e*/ 	.short	(.L_3 - .L_2)
	.align		4
.L_2:
        /*0010*/ 	.word	index@(_Z11linearScalePfS_PiS0_S0_S_)
        /*0014*/ 	.word	0x00000000


	//----- nvinfo : EIATTR_REGCOUNT
	.align		4
.L_3:
        /*0018*/ 	.byte	0x04, 0x2f
        /*001a*/ 	.short	(.L_5 - .L_4)
	.align		4
.L_4:
        /*001c*/ 	.word	index@(_Z9grayWorldPfS_PdPiS1_)
        /*0020*/ 	.word	0x0000000e


	//----- nvinfo : EIATTR_FRAME_SIZE
	.align		4
.L_5:
        /*0024*/ 	.byte	0x04, 0x11
        /*0026*/ 	.short	(.L_7 - .L_6)
	.align		4
.L_6:
        /*0028*/ 	.word	index@(_Z9grayWorldPfS_PdPiS1_)
        /*002c*/ 	.word	0x00000000


	//----- nvinfo : EIATTR_REGCOUNT
	.align		4
.L_7:
        /*0030*/ 	.byte	0x04, 0x2f
        /*0032*/ 	.short	(.L_9 - .L_8)
	.align		4
.L_8:
        /*0034*/ 	.word	index@(_Z10reflectionPfS_PiS0_)
        /*0038*/ 	.word	0x0000000c


	//----- nvinfo : EIATTR_FRAME_SIZE
	.align		4
.L_9:
        /*003c*/ 	.byte	0x04, 0x11
        /*003e*/ 	.short	(.L_11 - .L_10)
	.align		4
.L_10:
        /*0040*/ 	.word	index@(_Z10reflectionPfS_PiS0_)
        /*0044*/ 	.word	0x00000000


	//----- nvinfo : EIATTR_REGCOUNT
	.align		4
.L_11:
        /*0048*/ 	.byte	0x04, 0x2f
        /*004a*/ 	.short	(.L_13 - .L_12)
	.align		4
.L_12:
        /*004c*/ 	.word	index@(_Z16orderedDitheringPfS_PiS0_)
        /*0050*/ 	.word	0x0000000e


	//----- nvinfo : EIATTR_FRAME_SIZE
	.align		4
.L_13:
        /*0054*/ 	.byte	0x04, 0x11
        /*0056*/ 	.short	(.L_15 - .L_14)
	.align		4
.L_14:
        /*0058*/ 	.word	index@(_Z16orderedDitheringPfS_PiS0_)
        /*005c*/ 	.word	0x00000000


	//----- nvinfo : EIATTR_REGCOUNT
	.align		4
.L_15:
        /*0060*/ 	.byte	0x04, 0x2f
        /*0062*/ 	.short	(.L_17 - .L_16)
	.align		4
.L_16:
        /*0064*/ 	.word	index@(_Z8rotate90PfS_PiS0_)
        /*0068*/ 	.word	0x00000010


	//----- nvinfo : EIATTR_FRAME_SIZE
	.align		4
.L_17:
        /*006c*/ 	.byte	0x04, 0x11
        /*006e*/ 	.short	(.L_19 - .L_18)
	.align		4
.L_18:
        /*0070*/ 	.word	index@(_Z8rotate90PfS_PiS0_)
        /*0074*/ 	.word	0x00000000


	//----- nvinfo : EIATTR_REGCOUNT
	.align		4
.L_19:
        /*0078*/ 	.byte	0x04, 0x2f
        /*007a*/ 	.short	(.L_21 - .L_20)
	.align		4
.L_20:
        /*007c*/ 	.word	index@(_Z9rotate180PfS_PiS0_)
        /*0080*/ 	.word	0x0000000e


	//----- nvinfo : EIATTR_FRAME_SIZE
	.align		4
.L_21:
        /*0084*/ 	.byte	0x04, 0x11
        /*0086*/ 	.short	(.L_23 - .L_22)
	.align		4
.L_22:
        /*0088*/ 	.word	index@(_Z9rotate180PfS_PiS0_)
        /*008c*/ 	.word	0x00000000


	//----- nvinfo : EIATTR_REGCOUNT
	.align		4
.L_23:
        /*0090*/ 	.byte	0x04, 0x2f
        /*0092*/ 	.short	(.L_25 - .L_24)
	.align		4
.L_24:
        /*0094*/ 	.word	index@(_Z12medianFilterPhS_PiS0_)
        /*0098*/ 	.word	0x00000014


	//----- nvinfo : EIATTR_FRAME_SIZE
	.align		4
.L_25:
        /*009c*/ 	.byte	0x04, 0x11
        /*009e*/ 	.short	(.L_27 - .L_26)
	.align		4
.L_26:
        /*00a0*/ 	.word	index@(_Z12medianFilterPhS_PiS0_)
        /*00a4*/ 	.word	0x00000000


	//----- nvinfo : EIATTR_MIN_STACK_SIZE
	.align		4
.L_27:
        /*00a8*/ 	.byte	0x04, 0x12
        /*00aa*/ 	.short	(.L_29 - .L_28)
	.align		4
.L_28:
        /*00ac*/ 	.word	index@(_Z12medianFilterPhS_PiS0_)
        /*00b0*/ 	.word	0x00000000


	//----- nvinfo : EIATTR_MIN_STACK_SIZE
	.align		4
.L_29:
        /*00b4*/ 	.byte	0x04, 0x12
        /*00b6*/ 	.short	(.L_31 - .L_30)
	.align		4
.L_30:
        /*00b8*/ 	.word	index@(_Z9rotate180PfS_PiS0_)
        /*00bc*/ 	.word	0x00000000


	//----- nvinfo : EIATTR_MIN_STACK_SIZE
	.align		4
.L_31:
        /*00c0*/ 	.byte	0x04, 0x12
        /*00c2*/ 	.short	(.L_33 - .L_32)
	.align		4
.L_32:
        /*00c4*/ 	.word	index@(_Z8rotate90PfS_PiS0_)
        /*00c8*/ 	.word	0x00000000


	//----- nvinfo : EIATTR_MIN_STACK_SIZE
	.align		4
.L_33:
        /*00cc*/ 	.byte	0x04, 0x12
        /*00ce*/ 	.short	(.L_35 - .L_34)
	.align		4
.L_34:
        /*00d0*/ 	.word	index@(_Z16orderedDitheringPfS_PiS0_)
        /*00d4*/ 	.word	0x00000000


	//----- nvinfo : EIATTR_MIN_STACK_SIZE
	.align		4
.L_35:
        /*00d8*/ 	.byte	0x04, 0x12
        /*00da*/ 	.short	(.L_37 - .L_36)
	.align		4
.L_36:
        /*00dc*/ 	.word	index@(_Z10reflectionPfS_PiS0_)
        /*00e0*/ 	.word	0x00000000


	//----- nvinfo : EIATTR_MIN_STACK_SIZE
	.align		4
.L_37:
        /*00e4*/ 	.byte	0x04, 0x12
        /*00e6*/ 	.short	(.L_39 - .L_38)
	.align		4
.L_38:
        /*00e8*/ 	.word	index@(_Z9grayWorldPfS_PdPiS1_)
        /*00ec*/ 	.word	0x00000000


	//----- nvinfo : EIATTR_MIN_STACK_SIZE
	.align		4
.L_39:
        /*00f0*/ 	.byte	0x04, 0x12
        /*00f2*/ 	.short	(.L_41 - .L_40)
	.align		4
.L_40:
        /*00f4*/ 	.word	index@(_Z11linearScalePfS_PiS0_S0_S_)
        /*00f8*/ 	.word	0x00000000
.L_41:


//--------------------- .nv.compat                --------------------------
	.section	.nv.compat,"",@"SHT_CUDA_COMPAT_INFO"
	.align	4
        /*0000*/ 	.byte	0x02, 0x09, 0x00, 0x00, 0x02, 0x02, 0x01, 0x00, 0x02, 0x05, 0x05, 0x00, 0x03, 0x07, 0x01, 0x01
        /*0010*/ 	.byte	0x02, 0x03, 0x00, 0x00, 0x02, 0x06, 0x01, 0x00, 0x04, 0x0b, 0x08, 0x00, 0x01, 0x00, 0x00, 0x00
        /*0020*/ 	.byte	0x00, 0x00, 0x00, 0x00


//--------------------- .nv.info._Z12medianFilterPhS_PiS0_ --------------------------
	.section	.nv.info._Z12medianFilterPhS_PiS0_,"",@"SHT_CUDA_INFO"
	.sectionflags	@""
	.align	4


	//----- nvinfo : EIATTR_CUDA_API_VERSION
	.align		4
        /*0000*/ 	.byte	0x04, 0x37
        /*0002*/ 	.short	(.L_43 - .L_42)
.L_42:
        /*0004*/ 	.word	0x00000082


	//----- nvinfo : EIATTR_KPARAM_INFO
	.align		4
.L_43:
        /*0008*/ 	.byte	0x04, 0x17
        /*000a*/ 	.short	(.L_45 - .L_44)
.L_44:
        /*000c*/ 	.word	0x00000000
        /*0010*/ 	.short	0x0003
        /*0012*/ 	.short	0x0018
        /*0014*/ 	.byte	0x00, 0xf5, 0x21, 0x00


	//----- nvinfo : EIATTR_KPARAM_INFO
	.align		4
.L_45:
        /*0018*/ 	.byte	0x04, 0x17
        /*001a*/ 	.short	(.L_47 - .L_46)
.L_46:
        /*001c*/ 	.word	0x00000000
        /*0020*/ 	.short	0x0002
        /*0022*/ 	.short	0x0010
        /*0024*/ 	.byte	0x00, 0xf5, 0x21, 0x00


	//----- nvinfo : EIATTR_KPARAM_INFO
	.align		4
.L_47:
        /*0028*/ 	.byte	0x04, 0x17
        /*002a*/ 	.short	(.L_49 - .L_48)
.L_48:
        /*002c*/ 	.word	0x00000000
        /*0030*/ 	.short	0x0001
        /*0032*/ 	.short	0x0008
        /*0034*/ 	.byte	0x00, 0xf5, 0x21, 0x00


	//----- nvinfo : EIATTR_KPARAM_INFO
	.align		4
.L_49:
        /*0038*/ 	.byte	0x04, 0x17
        /*003a*/ 	.short	(.L_51 - .L_50)
.L_50:
        /*003c*/ 	.word	0x00000000
        /*0040*/ 	.short	0x0000
        /*0042*/ 	.short	0x0000
        /*0044*/ 	.byte	0x00, 0xf5, 0x21, 0x00


	//----- nvinfo : EIATTR_SPARSE_MMA_MASK
	.align		4
.L_51:
        /*0048*/ 	.byte	0x03, 0x50
        /*004a*/ 	.short	0x0000


	//----- nvinfo : EIATTR_MAXREG_COUNT
	.align		4
        /*004c*/ 	.byte	0x03, 0x1b
        /*004e*/ 	.short	0x00ff


	//----- nvinfo : EIATTR_MERCURY_ISA_VERSION
	.align		4
        /*0050*/ 	.byte	0x03, 0x5f
        /*0052*/ 	.short	0x0101


	//----- nvinfo : EIATTR_VRC_CTA_INIT_COUNT
	.align		4
        /*0054*/ 	.byte	0x02, 0x4a
	.zero		1
	.zero		1


	//----- nvinfo : EIATTR_EXIT_INSTR_OFFSETS
	.align		4
        /*0058*/ 	.byte	0x04, 0x1c
        /*005a*/ 	.short	(.L_53 - .L_52)


	//   ....[0]....
.L_52:
        /*005c*/ 	.word	0x00000190


	//   ....[1]....
        /*0060*/ 	.word	0x000001f0


	//   ....[2]....
        /*0064*/ 	.word	0x00001090


	//----- nvinfo : EIATTR_CRS_STACK_SIZE
	.align		4
.L_53:
        /*0068*/ 	.byte	0x04, 0x1e
        /*006a*/ 	.short	(.L_55 - .L_54)
.L_54:
        /*006c*/ 	.word	0x00000000


	//----- nvinfo : EIATTR_CBANK_PARAM_SIZE
	.align		4
.L_55:
        /*0070*/ 	.byte	0x03, 0x19
        /*0072*/ 	.short	0x0020


	//----- nvinfo : EIATTR_PARAM_CBANK
	.align		4
        /*0074*/ 	.byte	0x04, 0x0a
        /*0076*/ 	.short	(.L_57 - .L_56)
	.align		4
.L_56:
        /*0078*/ 	.word	index@(.nv.constant0._Z12medianFilterPhS_PiS0_)
        /*007c*/ 	.short	0x0380
        /*007e*/ 	.short	0x0020


	//----- nvinfo : EIATTR_SW_WAR
	.align		4
.L_57:
        /*0080*/ 	.byte	0x04, 0x36
        /*0082*/ 	.short	(.L_59 - .L_58)
.L_58:
        /*0084*/ 	.word	0x00000008
.L_59:


//--------------------- .nv.info._Z9rotate180PfS_PiS0_ --------------------------
	.section	.nv.info._Z9rotate180PfS_PiS0_,"",@"SHT_CUDA_INFO"
	.sectionflags	@""
	.align	4


	//----- nvinfo : EIATTR_CUDA_API_VERSION
	.align		4
        /*0000*/ 	.byte	0x04, 0x37
        /*0002*/ 	.short	(.L_61 - .L_60)
.L_60:
        /*0004*/ 	.word	0x00000082


	//----- nvinfo : EIATTR_KPARAM_INFO
	.align		4
.L_61:
        /*0008*/ 	.byte	0x04, 0x17
        /*000a*/ 	.short	(.L_63 - .L_62)
.L_62:
        /*000c*/ 	.word	0x00000000
        /*0010*/ 	.short	0x0003
        /*0012*/ 	.short	0x0018
        /*0014*/ 	.byte	0x00, 0xf5, 0x21, 0x00


	//----- nvinfo : EIATTR_KPARAM_INFO
	.align		4
.L_63:
        /*0018*/ 	.byte	0x04, 0x17
        /*001a*/ 	.short	(.L_65 - .L_64)
.L_64:
        /*001c*/ 	.word	0x00000000
        /*0020*/ 	.short	0x0002
        /*0022*/ 	.short	0x0010
        /*0024*/ 	.byte	0x00, 0xf5, 0x21, 0x00


	//----- nvinfo : EIATTR_KPARAM_INFO
	.align		4
.L_65:
        /*0028*/ 	.byte	0x04, 0x17
        /*002a*/ 	.short	(.L_67 - .L_66)
.L_66:
        /*002c*/ 	.word	0x00000000
        /*0030*/ 	.short	0x0001
        /*0032*/ 	.short	0x0008
        /*0034*/ 	.byte	0x00, 0xf5, 0x21, 0x00


	//----- nvinfo : EIATTR_KPARAM_INFO
	.align		4
.L_67:
        /*0038*/ 	.byte	0x04, 0x17
        /*003a*/ 	.short	(.L_69 - .L_68)
.L_68:
        /*003c*/ 	.word	0x00000000
        /*0040*/ 	.short	0x0000
        /*0042*/ 	.short	0x0000
        /*0044*/ 	.byte	0x00, 0xf5, 0x21, 0x00


	//----- nvinfo : EIATTR_SPARSE_MMA_MASK
	.align		4
.L_69:
        /*0048*/ 	.byte	0x03, 0x50
        /*004a*/ 	.short	0x0000


	//----- nvinfo : EIATTR_MAXREG_COUNT
	.align		4
        /*004c*/ 	.byte	0x03, 0x1b
        /*004e*/ 	.short	0x00ff


	//----- nvinfo : EIATTR_MERCURY_ISA_VERSION
	.align		4
        /*0050*/ 	.byte	0x03, 0x5f
        /*0052*/ 	.short	0x0101


	//----- nvinfo : EIATTR_VRC_CTA_INIT_COUNT
	.align		4
        /*0054*/ 	.byte	0x02, 0x4a
	.zero		1
	.zero		1


	//----- nvinfo : EIATTR_EXIT_INSTR_OFFSETS
	.align		4
        /*0058*/ 	.byte	0x04, 0x1c
        /*005a*/ 	.short	(.L_71 - .L_70)


	//   ....[0]....
.L_70:
        /*005c*/ 	.word	0x00000110


	//   ....[1]....
        /*0060*/ 	.word	0x00000380


	//----- nvinfo : EIATTR_CBANK_PARAM_SIZE
	.align		4
.L_71:
        /*0064*/ 	.byte	0x03, 0x19
        /*0066*/ 	.short	0x0020


	//----- nvinfo : EIATTR_PARAM_CBANK
	.align		4
        /*0068*/ 	.byte	0x04, 0x0a
        /*006a*/ 	.short	(.L_73 - .L_72)
	.align		4
.L_72:
        /*006c*/ 	.word	index@(.nv.constant0._Z9rotate180PfS_PiS0_)
        /*0070*/ 	.short	0x0380
        /*0072*/ 	.short	0x0020


	//----- nvinfo : EIATTR_SW_WAR
	.align		4
.L_73:
        /*0074*/ 	.byte	0x04, 0x36
        /*0076*/ 	.short	(.L_75 - .L_74)
.L_74:
        /*0078*/ 	.word	0x00000008
.L_75:


//--------------------- .nv.info._Z8rotate90PfS_PiS0_ --------------------------
	.section	.nv.info._Z8rotate90PfS_PiS0_,"",@"SHT_CUDA_INFO"
	.sectionflags	@""
	.align	4


	//----- nvinfo : EIATTR_CUDA_API_VERSION
	.align		4
        /*0000*/ 	.byte	0x04, 0x37
        /*0002*/ 	.short	(.L_77 - .L_76)
.L_76:
        /*0004*/ 	.word	0x00000082


	//----- nvinfo : EIATTR_KPARAM_INFO
	.align		4
.L_77:
        /*0008*/ 	.byte	0x04, 0x17
        /*000a*/ 	.short	(.L_79 - .L_78)
.L_78:
        /*000c*/ 	.word	0x00000000
        /*0010*/ 	.short	0x0003
        /*0012*/ 	.short	0x0018
        /*0014*/ 	.byte	0x00, 0xf5, 0x21, 0x00


	//----- nvinfo : EIATTR_KPARAM_INFO
	.align		4
.L_79:
        /*0018*/ 	.byte	0x04, 0x17
        /*001a*/ 	.short	(.L_81 - .L_80)
.L_80:
        /*001c*/ 	.word	0x00000000
        /*0020*/ 	.short	0x0002
        /*0022*/ 	.short	0x0010
        /*0024*/ 	.byte	0x00, 0xf5, 0x21, 0x00


	//----- nvinfo : EIATTR_KPARAM_INFO
	.align		4
.L_81:
        /*0028*/ 	.byte	0x04, 0x17
        /*002a*/ 	.short	(.L_83 - .L_82)
.L_82:
        /*002c*/ 	.word	0x00000000
        /*0030*/ 	.short	0x0001
        /*0032*/ 	.short	0x0008
        /*0034*/ 	.byte	0x00, 0xf5, 0x21, 0x00


	//----- nvinfo : EIATTR_KPARAM_INFO
	.align		4
.L_83:
        /*0038*/ 	.byte	0x04, 0x17
        /*003a*/ 	.short	(.L_85 - .L_84)
.L_84:
        /*003c*/ 	.word	0x00000000
        /*0040*/ 	.short	0x0000
        /*0042*/ 	.short	0x0000
        /*0044*/ 	.byte	0x00, 0xf5, 0x21, 0x00


	//----- nvinfo : EIATTR_SPARSE_MMA_MASK
	.align		4
.L_85:
        /*0048*/ 	.byte	0x03, 0x50
        /*004a*/ 	.short	0x0000


	//----- nvinfo : EIATTR_MAXREG_COUNT
	.align		4
        /*004c*/ 	.byte	0x03, 0x1b
        /*004e*/ 	.short	0x00ff


	//----- nvinfo : EIATTR_MERCURY_ISA_VERSION
	.align		4
        /*0050*/ 	.byte	0x03, 0x5f
        /*0052*/ 	.short	0x0101


	//----- nvinfo : EIATTR_VRC_CTA_INIT_COUNT
	.align		4
        /*0054*/ 	.byte	0x02, 0x4a
	.zero		1
	.zero		1


	//----- nvinfo : EIATTR_EXIT_INSTR_OFFSETS
	.align		4
        /*0058*/ 	.byte	0x04, 0x1c
        /*005a*/ 	.short	(.L_87 - .L_86)


	//   ....[0]....
.L_86:
        /*005c*/ 	.word	0x00000110


	//   ....[1]....
        /*0060*/ 	.word	0x00000340


	//----- nvinfo : EIATTR_CBANK_PARAM_SIZE
	.align		4
.L_87:
        /*0064*/ 	.byte	0x03, 0x19
        /*0066*/ 	.short	0x0020


	//----- nvinfo : EIATTR_PARAM_CBANK
	.align		4
        /*0068*/ 	.byte	0x04, 0x0a
        /*006a*/ 	.short	(.L_89 - .L_88)
	.align		4
.L_88:
        /*006c*/ 	.word	index@(.nv.constant0._Z8rotate90PfS_PiS0_)
        /*0070*/ 	.short	0x0380
        /*0072*/ 	.short	0x0020


	//----- nvinfo : EIATTR_SW_WAR
	.align		4
.L_89:
        /*0074*/ 	.byte	0x04, 0x36
        /*0076*/ 	.short	(.L_91 - .L_90)
.L_90:
        /*0078*/ 	.word	0x00000008
.L_91:


//--------------------- .nv.info._Z16orderedDitheringPfS_PiS0_ --------------------------
	.section	.nv.info._Z16orderedDitheringPfS_PiS0_,"",@"SHT_CUDA_INFO"
	.sectionflags	@""
	.align	4


	//----- nvinfo : EIATTR_CUDA_API_VERSION
	.align		4
        /*0000*/ 	.byte	0x04, 0x37
        /*0002*/ 	.short	(.L_93 - .L_92)
.L_92:
        /*0004*/ 	.word	0x00000082


	//----- nvinfo : EIATTR_KPARAM_INFO
	.align		4
.L_93:
        /*0008*/ 	.byte	0x04, 0x17
        /*000a*/ 	.short	(.L_95 - .L_94)
.L_94:
        /*000c*/ 	.word	0x00000000
        /*0010*/ 	.short	0x0003
        /*0012*/ 	.short	0x0018
        /*0014*/ 	.byte	0x00, 0xf5, 0x21, 0x00


	//----- nvinfo : EIATTR_KPARAM_INFO
	.align		4
.L_95:
        /*0018*/ 	.byte	0x04, 0x17
        /*001a*/ 	.short	(.L_97 - .L_96)
.L_96:
        /*001c*/ 	.word	0x00000000
        /*0020*/ 	.short	0x0002
        /*0022*/ 	.short	0x0010
        /*0024*/ 	.byte	0x00, 0xf5, 0x21, 0x00


	//----- nvinfo : EIATTR_KPARAM_INFO
	.align		4
.L_97:
        /*0028*/ 	.byte	0x04, 0x17
        /*002a*/ 	.short	(.L_99 - .L_98)
.L_98:
        /*002c*/ 	.word	0x00000000
        /*0030*/ 	.short	0x0001
        /*0032*/ 	.short	0x0008
        /*0034*/ 	.byte	0x00, 0xf5, 0x21, 0x00


	//----- nvinfo : EIATTR_KPARAM_INFO
	.align		4
.L_99:
        /*0038*/ 	.byte	0x04, 0x17
        /*003a*/ 	.short	(.L_101 - .L_100)
.L_100:
        /*003c*/ 	.word	0x00000000
        /*0040*/ 	.short	0x0000
        /*0042*/ 	.short	0x0000
        /*0044*/ 	.byte	0x00, 0xf5, 0x21, 0x00


	//----- nvinfo : EIATTR_SPARSE_MMA_MASK
	.align		4
.L_101:
        /*0048*/ 	.byte	0x03, 0x50
        /*004a*/ 	.short	0x0000


	//----- nvinfo : EIATTR_MAXREG_COUNT
	.align		4
        /*004c*/ 	.byte	0x03, 0x1b
        /*004e*/ 	.short	0x00ff


	//----- nvinfo : EIATTR_MERCURY_ISA_VERSION
	.align		4
        /*0050*/ 	.byte	0x03, 0x5f
        /*0052*/ 	.short	0x0101


	//----- nvinfo : EIATTR_VRC_CTA_INIT_COUNT
	.align		4
        /*0054*/ 	.byte	0x02, 0x4a
	.zero		1
	.zero		1


	//----- nvinfo : EIATTR_EXIT_INSTR_OFFSETS
	.align		4
        /*0058*/ 	.byte	0x04, 0x1c
        /*005a*/ 	.short	(.L_103 - .L_102)


	//   ....[0]....
.L_102:
        /*005c*/ 	.word	0x00000110


	//   ....[1]....
        /*0060*/ 	.word	0x00000380


	//   ....[2]....
        /*0064*/ 	.word	0x000003c0


	//   ....[3]....
        /*0068*/ 	.word	0x00000420


	//   ....[4]....
        /*006c*/ 	.word	0x00000460


	//   ....[5]....
        /*0070*/ 	.word	0x000004e0


	//   ....[6]....
        /*0074*/ 	.word	0x00000540


	//   ....[7]....
        /*0078*/ 	.word	0x00000580


	//----- nvinfo : EIATTR_CRS_STACK_SIZE
	.align		4
.L_103:
        /*007c*/ 	.byte	0x04, 0x1e
        /*007e*/ 	.short	(.L_105 - .L_104)
.L_104:
        /*0080*/ 	.word	0x00000000


	//----- nvinfo : EIATTR_CBANK_PARAM_SIZE
	.align		4
.L_105:
        /*0084*/ 	.byte	0x03, 0x19
        /*0086*/ 	.short	0x0020


	//----- nvinfo : EIATTR_PARAM_CBANK
	.align		4
        /*0088*/ 	.byte	0x04, 0x0a
        /*008a*/ 	.short	(.L_107 - .L_106)
	.align		4
.L_106:
        /*008c*/ 	.word	index@(.nv.constant0._Z16orderedDitheringPfS_PiS0_)
        /*0090*/ 	.short	0x0380
        /*0092*/ 	.short	0x0020


	//----- nvinfo : EIATTR_SW_WAR
	.align		4
.L_107:
        /*0094*/ 	.byte	0x04, 0x36
        /*0096*/ 	.short	(.L_109 - .L_108)
.L_108:
        /*0098*/ 	.word	0x00000008
.L_109:


//--------------------- .nv.info._Z10reflectionPfS_PiS0_ --------------------------
	.section	.nv.info._Z10reflectionPfS_PiS0_,"",@"SHT_CUDA_INFO"
	.sectionflags	@""
	.align	4


	//----- nvinfo : EIATTR_CUDA_API_VERSION
	.align		4
        /*0000*/ 	.byte	0x04, 0x37
        /*0002*/ 	.short	(.L_111 - .L_110)
.L_110:
        /*0004*/ 	.word	0x00000082


	//----- nvinfo : EIATTR_KPARAM_INFO
	.align		4
.L_111:
        /*0008*/ 	.byte	0x04, 0x17
        /*000a*/ 	.short	(.L_113 - .L_112)
.L_112:
        /*000c*/ 	.word	0x00000000
        /*0010*/ 	.short	0x0003
        /*0012*/ 	.short	0x0018
        /*0014*/ 	.byte	0x00, 0xf5, 0x21, 0x00


	//----- nvinfo : EIATTR_KPARAM_INFO
	.align		4
.L_113:
        /*0018*/ 	.byte	0x04, 0x17
        /*001a*/ 	.short	(.L_115 - .L_114)
.L_114:
        /*001c*/ 	.word	0x00000000
        /*0020*/ 	.short	0x0002
        /*0022*/ 	.short	0x0010
        /*0024*/ 	.byte	0x00, 0xf5, 0x21, 0x00


	//----- nvinfo : EIATTR_KPARAM_INFO
	.align		4
.L_115:
        /*0028*/ 	.byte	0x04, 0x17
        /*002a*/ 	.short	(.L_117 - .L_116)
.L_116:
        /*002c*/ 	.word	0x00000000
        /*0030*/ 	.short	0x0001
        /*0032*/ 	.short	0x0008
        /*0034*/ 	.byte	0x00, 0xf5, 0x21, 0x00


	//----- nvinfo : EIATTR_KPARAM_INFO
	.align		4
.L_117:
        /*0038*/ 	.byte	0x04, 0x17
        /*003a*/ 	.short	(.L_119 - .L_118)
.L_118:
        /*003c*/ 	.word	0x00000000
        /*0040*/ 	.short	0x0000
        /*0042*/ 	.short	0x0000
        /*0044*/ 	.byte	0x00, 0xf5, 0x21, 0x00


	//----- nvinfo : EIATTR_SPARSE_MMA_MASK
	.align		4
.L_119:
        /*0048*/ 	.byte	0x03, 0x50
        /*004a*/ 	.short	0x0000


	//----- nvinfo : EIATTR_MAXREG_COUNT
	.align		4
        /*004c*/ 	.byte	0x03, 0x1b
        /*004e*/ 	.short	0x00ff


	//----- nvinfo : EIATTR_MERCURY_ISA_VERSION
	.align		4
        /*0050*/ 	.byte	0x03, 0x5f
        /*0052*/ 	.short	0x0101


	//----- nvinfo : EIATTR_VRC_CTA_INIT_COUNT
	.align		4
        /*0054*/ 	.byte	0x02, 0x4a
	.zero		1
	.zero		1


	//----- nvinfo : EIATTR_EXIT_INSTR_OFFSETS
	.align		4
        /*0058*/ 	.byte	0x04, 0x1c
        /*005a*/ 	.short	(.L_121 - .L_120)


	//   ....[0]....
.L_120:
        /*005c*/ 	.word	0x00000110


	//   ....[1]....
        /*0060*/ 	.word	0x00000310


	//----- nvinfo : EIATTR_CBANK_PARAM_SIZE
	.align		4
.L_121:
        /*0064*/ 	.byte	0x03, 0x19
        /*0066*/ 	.short	0x0020


	//----- nvinfo : EIATTR_PARAM_CBANK
	.align		4
        /*0068*/ 	.byte	0x04, 0x0a
        /*006a*/ 	.short	(.L_123 - .L_122)
	.align		4
.L_122:
        /*006c*/ 	.word	index@(.nv.constant0._Z10reflectionPfS_PiS0_)
        /*0070*/ 	.short	0x0380
        /*0072*/ 	.short	0x0020


	//----- nvinfo : EIATTR_SW_WAR
	.align		4
.L_123:
        /*0074*/ 	.byte	0x04, 0x36
        /*0076*/ 	.short	(.L_125 - .L_124)
.L_124:
        /*0078*/ 	.word	0x00000008
.L_125:


//--------------------- .nv.info._Z9grayWorldPfS_PdPiS1_ --------------------------
	.section	.nv.info._Z9grayWorldPfS_PdPiS1_,"",@"SHT_CUDA_INFO"
	.sectionflags	@""
	.align	4


	//----- nvinfo : EIATTR_CUDA_API_VERSION
	.align		4
        /*0000*/ 	.byte	0x04, 0x37
        /*0002*/ 	.short	(.L_127 - .L_126)
.L_126:
        /*0004*/ 	.word	0x00000082


	//----- nvinfo : EIATTR_KPARAM_INFO
	.align		4
.L_127:
        /*0008*/ 	.byte	0x04, 0x17
        /*000a*/ 	.short	(.L_129 - .L_128)
.L_128:
        /*000c*/ 	.word	0x00000000
        /*0010*/ 	.short	0x0004
        /*0012*/ 	.short	0x0020
        /*0014*/ 	.byte	0x00, 0xf5, 0x21, 0x00


	//----- nvinfo : EIATTR_KPARAM_INFO
	.align		4
.L_129:
        /*0018*/ 	.byte	0x04, 0x17
        /*001a*/ 	.short	(.L_131 - .L_130)
.L_130:
        /*001c*/ 	.word	0x00000000
        /*0020*/ 	.short	0x0003
        /*0022*/ 	.short	0x0018
        /*0024*/ 	.byte	0x00, 0xf5, 0x21, 0x00


	//----- nvinfo : EIATTR_KPARAM_INFO
	.align		4
.L_131:
        /*0028*/ 	.byte	0x04, 0x17
        /*002a*/ 	.short	(.L_133 - .L_132)
.L_132:
        /*002c*/ 	.word	0x00000000
        /*0030*/ 	.short	0x0002
        /*0032*/ 	.short	0x0010
        /*0034*/ 	.byte	0x00, 0xf5, 0x21, 0x00


	//----- nvinfo : EIATTR_KPARAM_INFO
	.align		4
.L_133:
        /*0038*/ 	.byte	0x04, 0x17
        /*003a*/ 	.short	(.L_135 - .L_134)
.L_134:
        /*003c*/ 	.word	0x00000000
        /*0040*/ 	.short	0x0001
        /*0042*/ 	.short	0x0008
        /*0044*/ 	.byte	0x00, 0xf5, 0x21, 0x00


	//----- nvinfo : EIATTR_KPARAM_INFO
	.align		4
.L_135:
        /*0048*/ 	.byte	0x04, 0x17
        /*004a*/ 	.short	(.L_137 - .L_136)
.L_136:
        /*004c*/ 	.word	0x00000000
        /*0050*/ 	.short	0x0000
        /*0052*/ 	.short	0x0000
        /*0054*/ 	.byte	0x00, 0xf5, 0x21, 0x00


	//----- nvinfo : EIATTR_SPARSE_MMA_MASK
	.align		4
.L_137:
        /*0058*/ 	.byte	0x03, 0x50
        /*005a*/ 	.short	0x0000


	//----- nvinfo : EIATTR_MAXREG_COUNT
	.align		4
        /*005c*/ 	.byte	0x03, 0x1b
        /*005e*/ 	.short	0x00ff


	//----- nvinfo : EIATTR_MERCURY_ISA_VERSION
	.align		4
        /*0060*/ 	.byte	0x03, 0x5f
        /*0062*/ 	.short	0x0101


	//----- nvinfo : EIATTR_VRC_CTA_INIT_COUNT
	.align		4
        /*0064*/ 	.byte	0x02, 0x4a
	.zero		1
	.zero		1


	//----- nvinfo : EIATTR_EXIT_INSTR_OFFSETS
	.align		4
        /*0068*/ 	.byte	0x04, 0x1c
        /*006a*/ 	.short	(.L_139 - .L_138)


	//   ....[0]....
.L_138:
        /*006c*/ 	.word	0x00000110


	//   ....[1]....
        /*0070*/ 	.word	0x000001d0


	//----- nvinfo : EIATTR_CBANK_PARAM_SIZE
	.align		4
.L_139:
        /*0074*/ 	.byte	0x03, 0x19
        /*0076*/ 	.short	0x0028


	//----- nvinfo : EIATTR_PARAM_CBANK
	.align		4
        /*0078*/ 	.byte	0x04, 0x0a
        /*007a*/ 	.short	(.L_141 - .L_140)
	.align		4
.L_140:
        /*007c*/ 	.word	index@(.nv.constant0._Z9grayWorldPfS_PdPiS1_)
        /*0080*/ 	.short	0x0380
        /*0082*/ 	.short	0x0028


	//----- nvinfo : EIATTR_SW_WAR
	.align		4
.L_141:
        /*0084*/ 	.byte	0x04, 0x36
        /*0086*/ 	.short	(.L_143 - .L_142)
.L_142:
        /*0088*/ 	.word	0x00000008
.L_143:


//--------------------- .nv.info._Z11linearScalePfS_PiS0_S0_S_ --------------------------
	.section	.nv.info._Z11linearScalePfS_PiS0_S0_S_,"",@"SHT_CUDA_INFO"
	.sectionflags	@""
	.align	4


	//----- nvinfo : EIATTR_CUDA_API_VERSION
	.align		4
        /*0000*/ 	.byte	0x04, 0x37
        /*0002*/ 	.short	(.L_145 - .L_144)
.L_144:
        /*0004*/ 	.word	0x00000082


	//----- nvinfo : EIATTR_KPARAM_INFO
	.align		4
.L_145:
        /*0008*/ 	.byte	0x04, 0x17
        /*000a*/ 	.short	(.L_147 - .L_146)
.L_146:
        /*000c*/ 	.word	0x00000000
        /*0010*/ 	.short	0x0005
        /*0012*/ 	.short	0x0028
        /*0014*/ 	.byte	0x00, 0xf5, 0x21, 0x00


	//----- nvinfo : EIATTR_KPARAM_INFO
	.align		4
.L_147:
        /*0018*/ 	.byte	0x04, 0x17
        /*001a*/ 	.short	(.L_149 - .L_148)
.L_148:
        /*001c*/ 	.word	0x00000000
        /*0020*/ 	.short	0x0004
        /*0022*/ 	.short	0x0020
        /*0024*/ 	.byte	0x00, 0xf5, 0x21, 0x00


	//----- nvinfo : EIATTR_KPARAM_INFO
	.align		4
.L_149:
        /*0028*/ 	.byte	0x04, 0x17
        /*002a*/ 	.short	(.L_151 - .L_150)
.L_150:
        /*002c*/ 	.word	0x00000000
        /*0030*/ 	.short	0x0003
        /*0032*/ 	.short	0x0018
        /*0034*/ 	.byte	0x00, 0xf5, 0x21, 0x00


	//----- nvinfo : EIATTR_KPARAM_INFO
	.align		4
.L_151:
        /*0038*/ 	.byte	0x04, 0x17
        /*003a*/ 	.short	(.L_153 - .L_152)
.L_152:
        /*003c*/ 	.word	0x00000000
        /*0040*/ 	.short	0x0002
        /*0042*/ 	.short	0x0010
        /*0044*/ 	.byte	0x00, 0xf5, 0x21, 0x00


	//----- nvinfo : EIATTR_KPARAM_INFO
	.align		4
.L_153:
        /*0048*/ 	.byte	0x04, 0x17
        /*004a*/ 	.short	(.L_155 - .L_154)
.L_154:
        /*004c*/ 	.word	0x00000000
        /*0050*/ 	.short	0x0001
        /*0052*/ 	.short	0x0008
        /*0054*/ 	.byte	0x00, 0xf5, 0x21, 0x00


	//----- nvinfo : EIATTR_KPARAM_INFO
	.align		4
.L_155:
        /*0058*/ 	.byte	0x04, 0x17
        /*005a*/ 	.short	(.L_157 - .L_156)
.L_156:
        /*005c*/ 	.word	0x00000000
        /*0060*/ 	.short	0x0000
        /*0062*/ 	.short	0x0000
        /*0064*/ 	.byte	0x00, 0xf5, 0x21, 0x00


	//----- nvinfo : EIATTR_SPARSE_MMA_MASK
	.align		4
.L_157:
        /*0068*/ 	.byte	0x03, 0x50
        /*006a*/ 	.short	0x0000


	//----- nvinfo : EIATTR_MAXREG_COUNT
	.align		4
        /*006c*/ 	.byte	0x03, 0x1b
        /*006e*/ 	.short	0x00ff


	//----- nvinfo : EIATTR_MERCURY_ISA_VERSION
	.align		4
        /*0070*/ 	.byte	0x03, 0x5f
        /*0072*/ 	.short	0x0101


	//----- nvinfo : EIATTR_VRC_CTA_INIT_COUNT
	.align		4
        /*0074*/ 	.byte	0x02, 0x4a
	.zero		1
	.zero		1


	//----- nvinfo : EIATTR_EXIT_INSTR_OFFSETS
	.align		4
        /*0078*/ 	.byte	0x04, 0x1c
        /*007a*/ 	.short	(.L_159 - .L_158)


	//   ....[0]....
.L_158:
        /*007c*/ 	.word	0x00000110


	//   ....[1]....
        /*0080*/ 	.word	0x000001f0


	//----- nvinfo : EIATTR_CBANK_PARAM_SIZE
	.align		4
.L_159:
        /*0084*/ 	.byte	0x03, 0x19
        /*0086*/ 	.short	0x0030


	//----- nvinfo : EIATTR_PARAM_CBANK
	.align		4
        /*0088*/ 	.byte	0x04, 0x0a
        /*008a*/ 	.short	(.L_161 - .L_160)
	.align		4
.L_160:
        /*008c*/ 	.word	index@(.nv.constant0._Z11linearScalePfS_PiS0_S0_S_)
        /*0090*/ 	.short	0x0380
        /*0092*/ 	.short	0x0030


	//----- nvinfo : EIATTR_SW_WAR
	.align		4
.L_161:
        /*0094*/ 	.byte	0x04, 0x36
        /*0096*/ 	.short	(.L_163 - .L_162)
.L_162:
        /*0098*/ 	.word	0x00000008
.L_163:


//--------------------- .nv.callgraph             --------------------------
	.section	.nv.callgraph,"",@"SHT_CUDA_CALLGRAPH"
	.align	4
	.sectionentsize	8
	.align		4
        /*0000*/ 	.word	0x00000000
	.align		4
        /*0004*/ 	.word	0xffffffff
	.align		4
        /*0008*/ 	.word	0x00000000
	.align		4
        /*000c*/ 	.word	0xfffffffe
	.align		4
        /*0010*/ 	.word	0x00000000
	.align		4
        /*0014*/ 	.word	0xfffffffd
	.align		4
        /*0018*/ 	.word	0x00000000
	.align		4
        /*001c*/ 	.word	0xfffffffc


//--------------------- .text._Z12medianFilterPhS_PiS0_ --------------------------
	.section	.text._Z12medianFilterPhS_PiS0_,"ax",@progbits
	.align	128
        .global         _Z12medianFilterPhS_PiS0_
        .type           _Z12medianFilterPhS_PiS0_,@function
        .size           _Z12medianFilterPhS_PiS0_,(.L_x_19 - _Z12medianFilterPhS_PiS0_)
        .other          _Z12medianFilterPhS_PiS0_,@"STO_CUDA_ENTRY STV_DEFAULT"
_Z12medianFilterPhS_PiS0_:
.text._Z12medianFilterPhS_PiS0_:
[----:B------:R-:W-:Y:S01]  /*0000*/  LDC R1, c[0x0][0x37c] ;  /* 0x0000df00ff017b82 */ /* 0x000fe20000000800 */
[----:B------:R-:W0:Y:S07]  /*0010*/  S2R R3, SR_TID.Y ;  /* 0x0000000000037919 */ /* 0x000e2e0000002200 */
[----:B------:R-:W0:Y:S01]  /*0020*/  S2UR UR4, SR_CTAID.Y ;  /* 0x00000000000479c3 */ /* 0x000e220000002600 */
[----:B------:R-:W1:Y:S07]  /*0030*/  LDCU.64 UR6, c[0x0][0x358] ;  /* 0x00006b00ff0677ac */ /* 0x000e6e0008000a00 */
[----:B------:R-:W0:Y:S08]  /*0040*/  LDC R0, c[0x0][0x364] ;  /* 0x0000d900ff007b82 */ /* 0x000e300000000800 */
[----:B------:R-:W1:Y:S01]  /*0050*/  LDC.64 R4, c[0x0][0x398] ;  /* 0x0000e600ff047b82 */ /* 0x000e620000000a00 */
[----:B0-----:R-:W-:-:S05]  /*0060*/  IMAD R0, R0, UR4, R3 ;  /* 0x0000000400007c24 */ /* 0x001fca000f8e0203 */
[----:B------:R-:W-:Y:S01]  /*0070*/  ISETP.NE.AND P0, PT, R0, RZ, PT ;  /* 0x000000ff0000720c */ /* 0x000fe20003f05270 */
[----:B-1----:R-:W2:-:S12]  /*0080*/  LDG.E R11, desc[UR6][R4.64] ;  /* 0x00000006040b7981 */ /* 0x002e98000c1e1900 */
[----:B------:R-:W0:Y:S02]  /*0090*/  @P0 LDC.64 R2, c[0x0][0x390] ;  /* 0x0000e400ff020b82 */ /* 0x000e240000000a00 */
[----:B0-----:R-:W3:Y:S01]  /*00a0*/  @P0 LDG.E R2, desc[UR6][R2.64] ;  /* 0x0000000602020981 */ /* 0x001ee2000c1e1900 */
[----:B------:R-:W0:Y:S05]  /*00b0*/  S2R R6, SR_TID.X ;  /* 0x0000000000067919 */ /* 0x000e2a0000002100 */
[----:B------:R-:W0:Y:S08]  /*00c0*/  S2UR UR4, SR_CTAID.X ;  /* 0x00000000000479c3 */ /* 0x000e300000002500 */
[----:B------:R-:W0:Y:S02]  /*00d0*/  LDC R7, c[0x0][0x360] ;  /* 0x0000d800ff077b82 */ /* 0x000e240000000800 */
[----:B0-----:R-:W-:-:S02]  /*00e0*/  IMAD R7, R7, UR4, R6 ;  /* 0x0000000407077c24 */ /* 0x001fc4000f8e0206 */
[----:B--2---:R-:W-:Y:S02]  /*00f0*/  VIADD R6, R11, 0xffffffff ;  /* 0xffffffff0b067836 */ /* 0x004fe40000000000 */
[----:B---3--:R-:W-:-:S05]  /*0100*/  @P0 VIADD R9, R2, 0xffffffff ;  /* 0xffffffff02090836 */ /* 0x008fca0000000000 */
[----:B------:R-:W-:-:S04]  /*0110*/  ISETP.EQ.OR P0, PT, R0, R9, !P0 ;  /* 0x000000090000720c */ /* 0x000fc80004702670 */
[----:B------:R-:W-:-:S04]  /*0120*/  ISETP.NE.AND P0, PT, R7, RZ, !P0 ;  /* 0x000000ff0700720c */ /* 0x000fc80004705270 */
[----:B------:R-:W-:-:S13]  /*0130*/  ISETP.NE.AND P0, PT, R7, R6, P0 ;  /* 0x000000060700720c */ /* 0x000fda0000705270 */
[----:B------:R-:W0:Y:S01]  /*0140*/  @!P0 LDC.64 R8, c[0x0][0x388] ;  /* 0x0000e200ff088b82 */ /* 0x000e220000000a00 */
[----:B------:R-:W-:-:S05]  /*0150*/  @!P0 IMAD R3, R0, R11, R7 ;  /* 0x0000000b00038224 */ /* 0x000fca00078e0207 */
[----:B0-----:R-:W-:-:S04]  /*0160*/  @!P0 IADD3 R2, P1, PT, R3, R8, RZ ;  /* 0x0000000803028210 */ /* 0x001fc80007f3e0ff */
[----:B------:R-:W-:-:S05]  /*0170*/  @!P0 LEA.HI.X.SX32 R3, R3, R9, 0x1, P1 ;  /* 0x0000000903038211 */ /* 0x000fca00008f0eff */
[----:B------:R0:W-:Y:S01]  /*0180*/  @!P0 STG.E.U8 desc[UR6][R2.64], RZ ;  /* 0x000000ff02008986 */ /* 0x0001e2000c101106 */
[----:B------:R-:W-:Y:S05]  /*0190*/  @!P0 EXIT ;  /* 0x000000000000894d */ /* 0x000fea0003800000 */
[----:B0-----:R-:W0:Y:S02]  /*01a0*/  LDC.64 R2, c[0x0][0x390] ;  /* 0x0000e400ff027b82 */ /* 0x001e240000000a00 */
[----:B0-----:R-:W2:Y:S01]  /*01b0*/  LDG.E R2, desc[UR6][R2.64] ;  /* 0x0000000602027981 */ /* 0x001ea2000c1e1900 */
[----:B------:R-:W-:Y:S02]  /*01c0*/  IMAD R0, R0, R11, R7 ;  /* 0x0000000b00007224 */ /* 0x000fe400078e0207 */
[----:B--2---:R-:W-:-:S05]  /*01d0*/  IMAD R5, R11, R2, RZ ;  /* 0x000000020b057224 */ /* 0x004fca00078e02ff */
[----:B------:R-:W-:-:S13]  /*01e0*/  ISETP.GE.AND P0, PT, R0, R5, PT ;  /* 0x000000050000720c */ /* 0x000fda0003f06270 */
[----:B------:R-:W-:Y:S05]  /*01f0*/  @P0 EXIT ;  /* 0x000000000000094d */ /* 0x000fea0003800000 */
[----:B------:R-:W0:Y:S01]  /*0200*/  LDCU.64 UR4, c[0x0][0x380] ;  /* 0x00007000ff0477ac */ /* 0x000e220008000a00 */
[----:B------:R-:W-:Y:S02]  /*0210*/  LOP3.LUT R3, RZ, R11, RZ, 0x33, !PT ;  /* 0x0000000bff037212 */ /* 0x000fe400078e33ff */
[----:B------:R-:W-:-:S03]  /*0220*/  SHF.R.S32.HI R9, RZ, 0x1f, R11 ;  /* 0x0000001fff097819 */ /* 0x000fc6000001140b */
[----:B------:R-:W-:-:S05]  /*0230*/  IMAD.IADD R3, R0, 0x1, R3 ;  /* 0x0000000100037824 */ /* 0x000fca00078e0203 */
[----:B0-----:R-:W-:-:S04]  /*0240*/  IADD3 R4, P0, PT, R3, UR4, RZ ;  /* 0x0000000403047c10 */ /* 0x001fc8000ff1e0ff */
[----:B------:R-:W-:Y:S02]  /*0250*/  LEA.HI.X.SX32 R5, R3, UR5, 0x1, P0 ;  /* 0x0000000503057c11 */ /* 0x000fe400080f0eff */
[----:B------:R-:W-:-:S03]  /*0260*/  IADD3 R6, P0, PT, R11, R4, RZ ;  /* 0x000000040b067210 */ /* 0x000fc60007f1e0ff */
[----:B------:R-:W2:Y:S04]  /*0270*/  LDG.E.U8 R3, desc[UR6][R4.64] ;  /* 0x0000000604037981 */ /* 0x000ea8000c1e1100 */
[----:B------:R-:W2:Y:S01]  /*0280*/  LDG.E.U8 R10, desc[UR6][R4.64+0x1] ;  /* 0x00000106040a7981 */ /* 0x000ea2000c1e1100 */
[----:B------:R-:W-:Y:S01]  /*0290*/  IMAD.X R7, R9, 0x1, R5, P0 ;  /* 0x0000000109077824 */ /* 0x000fe200000e0605 */
[----:B------:R-:W-:Y:S02]  /*02a0*/  IADD3 R8, P0, PT, R11, R6, RZ ;  /* 0x000000060b087210 */ /* 0x000fe40007f1e0ff */
[----:B------:R-:W3:Y:S03]  /*02b0*/  LDG.E.U8 R11, desc[UR6][R4.64+0x2] ;  /* 0x00000206040b7981 */ /* 0x000ee6000c1e1100 */
[----:B------:R-:W-:Y:S01]  /*02c0*/  IMAD.X R9, R9, 0x1, R7, P0 ;  /* 0x0000000109097824 */ /* 0x000fe200000e0607 */
[----:B------:R-:W4:Y:S04]  /*02d0*/  LDG.E.U8 R12, desc[UR6][R6.64] ;  /* 0x00000006060c7981 */ /* 0x000f28000c1e1100 */
[----:B------:R-:W5:Y:S04]  /*02e0*/  LDG.E.U8 R14, desc[UR6][R6.64+0x2] ;  /* 0x00000206060e7981 */ /* 0x000f68000c1e1100 */
[----:B------:R-:W3:Y:S04]  /*02f0*/  LDG.E.U8 R15, desc[UR6][R8.64] ;  /* 0x00000006080f7981 */ /* 0x000ee8000c1e1100 */
[----:B------:R-:W3:Y:S04]  /*0300*/  LDG.E.U8 R16, desc[UR6][R8.64+0x1] ;  /* 0x0000010608107981 */ /* 0x000ee8000c1e1100 */
[----:B------:R0:W3:Y:S04]  /*0310*/  LDG.E.U8 R13, desc[UR6][R6.64+0x1] ;  /* 0x00000106060d7981 */ /* 0x0000e8000c1e1100 */
[----:B------:R-:W3:Y:S01]  /*0320*/  LDG.E.U8 R2, desc[UR6][R8.64+0x2] ;  /* 0x0000020608027981 */ /* 0x000ee2000c1e1100 */
[----:B------:R-:W1:Y:S01]  /*0330*/  S2UR UR5, SR_CgaCtaId ;  /* 0x00000000000579c3 */ /* 0x000e620000008800 */
[----:B------:R-:W-:Y:S01]  /*0340*/  UMOV UR4, 0x400 ;  /* 0x0000040000047882 */ /* 0x000fe20000000000 */
[----:B------:R-:W-:Y:S01]  /*0350*/  IMAD.MOV.U32 R17, RZ, RZ, 0x1 ;  /* 0x00000001ff117424 */ /* 0x000fe200078e00ff */
[----:B-1----:R-:W-:Y:S01]  /*0360*/  ULEA UR4, UR5, UR4, 0x18 ;  /* 0x0000000405047291 */ /* 0x002fe2000f8ec0ff */
[----:B------:R-:W-:Y:S01]  /*0370*/  BSSY.RECONVERGENT B0, `(.L_x_0) ;  /* 0x0000018000007945 */ /* 0x000fe20003800200 */
[----:B0-----:R-:W-:Y:S01]  /*0380*/  IMAD.MOV.U32 R6, RZ, RZ, 0x2 ;  /* 0x00000002ff067424 */ /* 0x001fe200078e00ff */
[----:B--2---:R-:W-:-:S06]  /*0390*/  ISETP.GT.U32.AND P0, PT, R3, R10, PT ;  /* 0x0000000a0300720c */ /* 0x004fcc0003f04070 */
[----:B------:R-:W-:Y:S04]  /*03a0*/  STS.U8 [UR4+0x1], R10 ;  /* 0x0000010aff007988 */ /* 0x000fe80008000004 */
[----:B------:R-:W-:Y:S04]  /*03b0*/  STS.U8 [UR4], R3 ;  /* 0x00000003ff007988 */ /* 0x000fe80008000004 */
[----:B----4-:R-:W-:Y:S01]  /*03c0*/  STS.U8 [UR4+0x3], R12 ;  /* 0x0000030cff007988 */ /* 0x010fe20008000004 */
[----:B------:R-:W-:-:S03]  /*03d0*/  @P0 IMAD.MOV.U32 R17, RZ, RZ, RZ ;  /* 0x000000ffff110224 */ /* 0x000fc600078e00ff */
[----:B------:R-:W-:Y:S04]  /*03e0*/  @P0 STS.U8 [UR4+0x1], R3 ;  /* 0x00000103ff000988 */ /* 0x000fe80008000004 */
[----:B-----5:R-:W-:Y:S04]  /*03f0*/  STS.U8 [UR4+0x5], R14 ;  /* 0x0000050eff007988 */ /* 0x020fe80008000004 */
[----:B---3--:R-:W-:Y:S04]  /*0400*/  STS.U8 [UR4+0x6], R15 ;  /* 0x0000060fff007988 */ /* 0x008fe80008000004 */
[----:B------:R-:W-:Y:S04]  /*0410*/  STS.U8 [UR4+0x7], R16 ;  /* 0x00000710ff007988 */ /* 0x000fe80008000004 */
[----:B------:R-:W-:Y:S04]  /*0420*/  STS.U8 [UR4+0x2], R11 ;  /* 0x0000020bff007988 */ /* 0x000fe80008000004 */
[----:B------:R-:W-:Y:S04]  /*0430*/  STS.U8 [UR4+0x4], R13 ;  /* 0x0000040dff007988 */ /* 0x000fe80008000004 */
[----:B------:R-:W-:Y:S04]  /*0440*/  STS.U8 [UR4+0x8], R2 ;  /* 0x00000802ff007988 */ /* 0x000fe80008000004 */
[----:B------:R-:W-:Y:S04]  /*0450*/  STS.U8 [R17+UR4], R10 ;  /* 0x0000000a11007988 */ /* 0x000fe80008000004 */
[----:B------:R-:W0:Y:S02]  /*0460*/  LDS.U8 R4, [UR4+0x1] ;  /* 0x00000104ff047984 */ /* 0x000e240008000000 */
[----:B0-----:R-:W-:-:S13]  /*0470*/  ISETP.GT.U32.AND P0, PT, R4, R11, PT ;  /* 0x0000000b0400720c */ /* 0x001fda0003f04070 */
[----:B------:R-:W-:Y:S05]  /*0480*/  @!P0 BRA `(.L_x_1) ;  /* 0x0000000000188947 */ /* 0x000fea0003800000 */
[----:B------:R-:W0:Y:S01]  /*0490*/  LDS.U8 R8, [UR4] ;  /* 0x00000004ff087984 */ /* 0x000e220008000000 */
[----:B------:R-:W-:-:S03]  /*04a0*/  IMAD.MOV.U32 R6, RZ, RZ, 0x1 ;  /* 0x00000001ff067424 */ /* 0x000fc600078e00ff */
[----:B------:R1:W-:Y:S01]  /*04b0*/  STS.U8 [UR4+0x2], R4 ;  /* 0x00000204ff007988 */ /* 0x0003e20008000004 */
[----:B0-----:R-:W-:-:S13]  /*04c0*/  ISETP.GT.U32.AND P0, PT, R8, R11, PT ;  /* 0x0000000b0800720c */ /* 0x001fda0003f04070 */
[----:B------:R1:W-:Y:S01]  /*04d0*/  @P0 STS.U8 [UR4+0x1], R8 ;  /* 0x00000108ff000988 */ /* 0x0003e20008000004 */
[----:B------:R-:W-:-:S07]  /*04e0*/  @P0 IMAD.MOV.U32 R6, RZ, RZ, RZ ;  /* 0x000000ffff060224 */ /* 0x000fce00078e00ff */
.L_x_1:
[----:B------:R-:W-:Y:S05]  /*04f0*/  BSYNC.RECONVERGENT B0 ;  /* 0x0000000000007941 */ /* 0x000fea0003800200 */
.L_x_0:
[----:B------:R-:W-:Y:S01]  /*0500*/  STS.U8 [R6+UR4], R11 ;  /* 0x0000000b06007988 */ /* 0x000fe20008000004 */
[----:B-1----:R-:W-:-:S03]  /*0510*/  IMAD.MOV.U32 R8, RZ, RZ, 0x3 ;  /* 0x00000003ff087424 */ /* 0x002fc600078e00ff */
[----:B------:R-:W-:Y:S04]  /*0520*/  LDS.U8 R3, [UR4+0x3] ;  /* 0x00000304ff037984 */ /* 0x000fe80008000000 */
[----:B------:R-:W0:Y:S02]  /*0530*/  LDS.U8 R4, [UR4+0x2] ;  /* 0x00000204ff047984 */ /* 0x000e240008000000 */
[----:B0-----:R-:W-:-:S13]  /*0540*/  ISETP.GT.U32.AND P0, PT, R4, R3, PT ;  /* 0x000000030400720c */ /* 0x001fda0003f04070 */
[----:B------:R-:W-:Y:S05]  /*0550*/  @!P0 BRA `(.L_x_2) ;  /* 0x00000000002c8947 */ /* 0x000fea0003800000 */
[----:B------:R-:W0:Y:S01]  /*0560*/  LDS.U8 R6, [UR4+0x1] ;  /* 0x00000104ff067984 */ /* 0x000e220008000000 */
[----:B------:R-:W-:-:S03]  /*0570*/  IMAD.MOV.U32 R8, RZ, RZ, 0x2 ;  /* 0x00000002ff087424 */ /* 0x000fc600078e00ff */
[----:B------:R1:W-:Y:S01]  /*0580*/  STS.U8 [UR4+0x3], R4 ;  /* 0x00000304ff007988 */ /* 0x0003e20008000004 */
[----:B0-----:R-:W-:-:S13]  /*0590*/  ISETP.GT.U32.AND P0, PT, R6, R3, PT ;  /* 0x000000030600720c */ /* 0x001fda0003f04070 */
[----:B-1----:R-:W-:Y:S05]  /*05a0*/  @!P0 BRA `(.L_x_2) ;  /* 0x0000000000188947 */ /* 0x002fea0003800000 */
[----:B------:R-:W0:Y:S01]  /*05b0*/  LDS.U8 R4, [UR4] ;  /* 0x00000004ff047984 */ /* 0x000e220008000000 */
[----:B------:R-:W-:-:S03]  /*05c0*/  IMAD.MOV.U32 R8, RZ, RZ, 0x1 ;  /* 0x00000001ff087424 */ /* 0x000fc600078e00ff */
[----:B------:R1:W-:Y:S01]  /*05d0*/  STS.U8 [UR4+0x2], R6 ;  /* 0x00000206ff007988 */ /* 0x0003e20008000004 */
[----:B0-----:R-:W-:-:S13]  /*05e0*/  ISETP.GT.U32.AND P0, PT, R4, R3, PT ;  /* 0x000000030400720c */ /* 0x001fda0003f04070 */
[----:B------:R1:W-:Y:S01]  /*05f0*/  @P0 STS.U8 [UR4+0x1], R4 ;  /* 0x00000104ff000988 */ /* 0x0003e20008000004 */
[----:B------:R-:W-:-:S07]  /*0600*/  @P0 IMAD.MOV.U32 R8, RZ, RZ, RZ ;  /* 0x000000ffff080224 */ /* 0x000fce00078e00ff */
.L_x_2:
[----:B------:R-:W-:Y:S01]  /*0610*/  STS.U8 [R8+UR4], R3 ;  /* 0x0000000308007988 */ /* 0x000fe20008000004 */
[----:B------:R-:W-:Y:S01]  /*0620*/  BSSY.RECONVERGENT B0, `(.L_x_3) ;  /* 0x0000015000007945 */ /* 0x000fe20003800200 */
[----:B-1----:R-:W-:Y:S02]  /*0630*/  IMAD.MOV.U32 R6, RZ, RZ, 0x4 ;  /* 0x00000004ff067424 */ /* 0x002fe400078e00ff */
        /* <DEDUP_REMOVED lines=8> */
[----:B------:R-:W0:Y:S01]  /*06c0*/  LDS.U8 R4, [UR4+0x1] ;  /* 0x00000104ff047984 */ /* 0x000e220008000000 */
[----:B------:R-:W-:-:S03]  /*06d0*/  HFMA2 R6, -RZ, RZ, 0, 1.1920928955078125e-07 ;  /* 0x00000002ff067431 */ /* 0x000fc600000001ff */
        /* <DEDUP_REMOVED lines=9> */
.L_x_4:
[----:B------:R-:W-:Y:S05]  /*0770*/  BSYNC.RECONVERGENT B0 ;  /* 0x0000000000007941 */ /* 0x000fea0003800200 */
.L_x_3:
        /* <DEDUP_REMOVED lines=27> */
.L_x_5:
[----:B------:R-:W-:Y:S01]  /*0930*/  STS.U8 [R8+UR4], R3 ;  /* 0x0000000308007988 */ /* 0x000fe20008000004 */
[----:B------:R-:W-:-:S03]  /*0940*/  IMAD.MOV.U32 R7, RZ, RZ, 0x6 ;  /* 0x00000006ff077424 */ /* 0x000fc600078e00ff */
[----:B-1----:R-:W-:Y:S04]  /*0950*/  LDS.U8 R4, [UR4+0x6] ;  /* 0x00000604ff047984 */ /* 0x002fe80008000000 */
        /* <DEDUP_REMOVED lines=14> */
[----:B------:R-:W-:-:S03]  /*0a40*/  MOV R7, 0x3 ;  /* 0x0000000300077802 */ /* 0x000fc60000000f00 */
        /* <DEDUP_REMOVED lines=14> */
.L_x_6:
        /* <DEDUP_REMOVED lines=36> */
[----:B------:R-:W-:-:S07]  /*0d70*/  @P0 MOV R8, RZ ;  /* 0x000000ff00080202 */ /* 0x000fce0000000f00 */
.L_x_7:
[----:B------:R-:W-:Y:S01]  /*0d80*/  STS.U8 [R8+UR4], R3 ;  /* 0x0000000308007988 */ /* 0x000fe20008000004 */
[----:B------:R-:W-:Y:S01]  /*0d90*/  BSSY.RECONVERGENT B0, `(.L_x_8) ;  /* 0x0000029000007945 */ /* 0x000fe20003800200 */
[----:B------:R-:W-:Y:S02]  /*0da0*/  IMAD.MOV.U32 R7, RZ, RZ, 0x8 ;  /* 0x00000008ff077424 */ /* 0x000fe400078e00ff */
[----:B------:R-:W0:Y:S02]  /*0db0*/  LDS.U8 R5, [UR4+0x7] ;  /* 0x00000704ff057984 */ /* 0x000e240008000000 */
[----:B0-----:R-:W-:-:S13]  /*0dc0*/  ISETP.GT.U32.AND P0, PT, R5, R2, PT ;  /* 0x000000020500720c */ /* 0x001fda0003f04070 */
[----:B------:R-:W-:Y:S05]  /*0dd0*/  @!P0 BRA `(.L_x_9) ;  /* 0x0000000000908947 */ /* 0x000fea0003800000 */
[----:B------:R-:W0:Y:S01]  /*0de0*/  LDS.U8 R3, [UR4+0x6] ;  /* 0x00000604ff037984 */ /* 0x000e220008000000 */
[----:B------:R-:W-:-:S03]  /*0df0*/  IMAD.MOV.U32 R7, RZ, RZ, 0x7 ;  /* 0x00000007ff077424 */ /* 0x000fc600078e00ff */
[----:B------:R2:W-:Y:S01]  /*0e00*/  STS.U8 [UR4+0x8], R5 ;  /* 0x00000805ff007988 */ /* 0x0005e20008000004 */
[----:B0-----:R-:W-:-:S13]  /*0e10*/  ISETP.GT.U32.AND P0, PT, R3, R2, PT ;  /* 0x000000020300720c */ /* 0x001fda0003f04070 */
[----:B--2---:R-:W-:Y:S05]  /*0e20*/  @!P0 BRA `(.L_x_9) ;  /* 0x00000000007c8947 */ /* 0x004fea0003800000 */
        /* <DEDUP_REMOVED lines=25> */
[----:B------:R-:W0:Y:S01]  /*0fc0*/  LDS.U8 R3, [UR4] ;  /* 0x00000004ff037984 */ /* 0x000e220008000000 */
[----:B------:R-:W-:-:S03]  /*0fd0*/  IMAD.MOV.U32 R7, RZ, RZ, 0x1 ;  /* 0x00000001ff077424 */ /* 0x000fc600078e00ff */
[----:B------:R2:W-:Y:S01]  /*0fe0*/  STS.U8 [UR4+0x2], R5 ;  /* 0x00000205ff007988 */ /* 0x0005e20008000004 */
[----:B0-----:R-:W-:-:S13]  /*0ff0*/  ISETP.GT.U32.AND P0, PT, R3, R2, PT ;  /* 0x000000020300720c */ /* 0x001fda0003f04070 */
[----:B------:R2:W-:Y:S01]  /*1000*/  @P0 STS.U8 [UR4+0x1], R3 ;  /* 0x00000103ff000988 */ /* 0x0005e20008000004 */
[----:B------:R-:W-:-:S07]  /*1010*/  @P0 IMAD.MOV.U32 R7, RZ, RZ, RZ ;  /* 0x000000ffff070224 */ /* 0x000fce00078e00ff */
.L_x_9:
[----:B------:R-:W-:Y:S05]  /*1020*/  BSYNC.RECONVERGENT B0 ;  /* 0x0000000000007941 */ /* 0x000fea0003800200 */
.L_x_8:
[----:B------:R-:W-:Y:S01]  /*1030*/  STS.U8 [R7+UR4], R2 ;  /* 0x0000000207007988 */ /* 0x000fe20008000004 */
[----:B------:R-:W1:Y:S03]  /*1040*/  LDCU.64 UR8, c[0x0][0x388] ;  /* 0x00007100ff0877ac */ /* 0x000e660008000a00 */
[----:B--2---:R-:W0:Y:S01]  /*1050*/  LDS.U8 R3, [UR4+0x4] ;  /* 0x00000404ff037984 */ /* 0x004e220008000000 */
[----:B-1----:R-:W-:-:S04]  /*1060*/  IADD3 R4, P0, PT, R0, UR8, RZ ;  /* 0x0000000800047c10 */ /* 0x002fc8000ff1e0ff */
[----:B------:R-:W-:-:S05]  /*1070*/  LEA.HI.X.SX32 R5, R0, UR9, 0x1, P0 ;  /* 0x0000000900057c11 */ /* 0x000fca00080f0eff */
[----:B0-----:R-:W-:Y:S01]  /*1080*/  STG.E.U8 desc[UR6][R4.64], R3 ;  /* 0x0000000304007986 */ /* 0x001fe2000c101106 */
[----:B------:R-:W-:Y:S05]  /*1090*/  EXIT ;  /* 0x000000000000794d */ /* 0x000fea0003800000 */
.L_x_10:
[----:B------:R-:W-:-:S00]  /*10a0*/  BRA `(.L_x_10) ;  /* 0xfffffffc00fc7947 */ /* 0x000fc0000383ffff */
[----:B------:R-:W-:-:S00]  /*10b0*/  NOP ;  /* 0x0000000000007918 */ /* 0x000fc00000000000 */
        /* <DEDUP_REMOVED lines=12> */
.L_x_19:


//--------------------- .text._Z9rotate180PfS_PiS0_ --------------------------
	.section	.text._Z9rotate180PfS_PiS0_,"ax",@progbits
	.align	128
        .global         _Z9rotate180PfS_PiS0_
        .type           _Z9rotate180PfS_PiS0_,@function
        .size           _Z9rotate180PfS_PiS0_,(.L_x_20 - _Z9rotate180PfS_PiS0_)
        .other          _Z9rotate180PfS_PiS0_,@"STO_CUDA_ENTRY STV_DEFAULT"
_Z9rotate180PfS_PiS0_:
.text._Z9rotate180PfS_PiS0_:
[----:B------:R-:W-:Y:S08]  /*0000*/  LDC R1, c[0x0][0x37c] ;  /* 0x0000df00ff017b82 */ /* 0x000ff00000000800 */
[----:B------:R-:W0:Y:S01]  /*0010*/  LDC.64 R2, c[0x0][0x398] ;  /* 0x0000e600ff027b82 */ /* 0x000e220000000a00 */
[----:B------:R-:W0:Y:S07]  /*0020*/  LDCU.64 UR4, c[0x0][0x358] ;  /* 0x00006b00ff0477ac */ /* 0x000e2e0008000a00 */
[----:B------:R-:W1:Y:S01]  /*0030*/  LDC.64 R4, c[0x0][0x390] ;  /* 0x0000e400ff047b82 */ /* 0x000e620000000a00 */
[----:B0-----:R-:W2:Y:S04]  /*0040*/  LDG.E R0, desc[UR4][R2.64] ;  /* 0x0000000402007981 */ /* 0x001ea8000c1e1900 */
[----:B-1----:R-:W3:Y:S03]  /*0050*/  LDG.E R5, desc[UR4][R4.64] ;  /* 0x0000000404057981 */ /* 0x002ee6000c1e1900 */
[----:B------:R-:W0:Y:S01]  /*0060*/  S2UR UR6, SR_CTAID.Y ;  /* 0x00000000000679c3 */ /* 0x000e220000002600 */
[----:B------:R-:W0:Y:S01]  /*0070*/  S2R R6, SR_TID.Y ;  /* 0x0000000000067919 */ /* 0x000e220000002200 */
[----:B------:R-:W1:Y:S06]  /*0080*/  S2R R9, SR_TID.X ;  /* 0x0000000000097919 */ /* 0x000e6c0000002100 */
[----:B------:R-:W0:Y:S08]  /*0090*/  LDC R7, c[0x0][0x364] ;  /* 0x0000d900ff077b82 */ /* 0x000e300000000800 */
[----:B------:R-:W1:Y:S08]  /*00a0*/  S2UR UR7, SR_CTAID.X ;  /* 0x00000000000779c3 */ /* 0x000e700000002500 */
[----:B------:R-:W1:Y:S01]  /*00b0*/  LDC R8, c[0x0][0x360] ;  /* 0x0000d800ff087b82 */ /* 0x000e620000000800 */
[----:B0-----:R-:W-:-:S02]  /*00c0*/  IMAD R7, R7, UR6, R6 ;  /* 0x0000000607077c24 */ /* 0x001fc4000f8e0206 */
[----:B-1----:R-:W-:-:S04]  /*00d0*/  IMAD R6, R8, UR7, R9 ;  /* 0x0000000708067c24 */ /* 0x002fc8000f8e0209 */
[----:B--2---:R-:W-:Y:S02]  /*00e0*/  IMAD R3, R7, R0, R6 ;  /* 0x0000000007037224 */ /* 0x004fe400078e0206 */
[----:B---3--:R-:W-:-:S05]  /*00f0*/  IMAD R8, R0, R5, RZ ;  /* 0x0000000500087224 */ /* 0x008fca00078e02ff */
[----:B------:R-:W-:-:S13]  /*0100*/  ISETP.GE.AND P0, PT, R3, R8, PT ;  /* 0x000000080300720c */ /* 0x000fda0003f06270 */
[----:B------:R-:W-:Y:S05]  /*0110*/  @P0 EXIT ;  /* 0x000000000000094d */ /* 0x000fea0003800000 */
[-C--:B------:R-:W-:Y:S02]  /*0120*/  IABS R9, R0.reuse ;  /* 0x0000000000097213 */ /* 0x080fe40000000000 */
[----:B------:R-:W-:Y:S02]  /*0130*/  IABS R8, R3 ;  /* 0x0000000300087213 */ /* 0x000fe40000000000 */
[----:B------:R-:W0:Y:S01]  /*0140*/  I2F.RP R2, R9 ;  /* 0x0000000900027306 */ /* 0x000e220000209400 */
[----:B------:R-:W-:-:S07]  /*0150*/  IABS R10, R0 ;  /* 0x00000000000a7213 */ /* 0x000fce0000000000 */
[----:B0-----:R-:W0:Y:S02]  /*0160*/  MUFU.RCP R2, R2 ;  /* 0x0000000200027308 */ /* 0x001e240000001000 */
[----:B0-----:R-:W-:Y:S01]  /*0170*/  VIADD R6, R2, 0xffffffe ;  /* 0x0ffffffe02067836 */ /* 0x001fe20000000000 */
[----:B------:R-:W-:-:S05]  /*0180*/  IADD3 R2, PT, PT, RZ, -R10, RZ ;  /* 0x8000000aff027210 */ /* 0x000fca0007ffe0ff */
[----:B------:R0:W1:Y:S02]  /*0190*/  F2I.FTZ.U32.TRUNC.NTZ R7, R6 ;  /* 0x0000000600077305 */ /* 0x000064000021f000 */
[----:B0-----:R-:W-:Y:S02]  /*01a0*/  IMAD.MOV.U32 R6, RZ, RZ, RZ ;  /* 0x000000ffff067224 */ /* 0x001fe400078e00ff */
[----:B-1----:R-:W-:-:S04]  /*01b0*/  IMAD.MOV R4, RZ, RZ, -R7 ;  /* 0x000000ffff047224 */ /* 0x002fc800078e0a07 */
[----:B------:R-:W-:Y:S01]  /*01c0*/  IMAD R11, R4, R9, RZ ;  /* 0x00000009040b7224 */ /* 0x000fe200078e02ff */
[----:B------:R-:W-:-:S03]  /*01d0*/  MOV R4, R8 ;  /* 0x0000000800047202 */ /* 0x000fc60000000f00 */
[----:B------:R-:W-:-:S06]  /*01e0*/  IMAD.HI.U32 R7, R7, R11, R6 ;  /* 0x0000000b07077227 */ /* 0x000fcc00078e0006 */
[----:B------:R-:W-:-:S04]  /*01f0*/  IMAD.HI.U32 R7, R7, R4, RZ ;  /* 0x0000000407077227 */ /* 0x000fc800078e00ff */
[----:B------:R-:W-:-:S05]  /*0200*/  IMAD R2, R7, R2, R4 ;  /* 0x0000000207027224 */ /* 0x000fca00078e0204 */
[----:B------:R-:W-:-:S13]  /*0210*/  ISETP.GT.U32.AND P2, PT, R9, R2, PT ;  /* 0x000000020900720c */ /* 0x000fda0003f44070 */
[----:B------:R-:W-:Y:S01]  /*0220*/  @!P2 IMAD.IADD R2, R2, 0x1, -R9 ;  /* 0x000000010202a824 */ /* 0x000fe200078e0a09 */
[----:B------:R-:W-:Y:S02]  /*0230*/  @!P2 IADD3 R7, PT, PT, R7, 0x1, RZ ;  /* 0x000000010707a810 */ /* 0x000fe40007ffe0ff */
[----:B------:R-:W-:Y:S02]  /*0240*/  ISETP.NE.AND P2, PT, R0, RZ, PT ;  /* 0x000000ff0000720c */ /* 0x000fe40003f45270 */
[----:B------:R-:W-:Y:S02]  /*0250*/  ISETP.GE.U32.AND P0, PT, R2, R9, PT ;  /* 0x000000090200720c */ /* 0x000fe40003f06070 */
[----:B------:R-:W-:-:S04]  /*0260*/  LOP3.LUT R2, R3, R0, RZ, 0x3c, !PT ;  /* 0x0000000003027212 */ /* 0x000fc800078e3cff */
[----:B------:R-:W-:Y:S02]  /*0270*/  ISETP.GE.AND P1, PT, R2, RZ, PT ;  /* 0x000000ff0200720c */ /* 0x000fe40003f26270 */
[----:B------:R-:W-:-:S05]  /*0280*/  LOP3.LUT R2, RZ, R3, RZ, 0x33, !PT ;  /* 0x00000003ff027212 */ /* 0x000fca00078e33ff */
[----:B------:R-:W-:-:S05]  /*0290*/  @P0 VIADD R7, R7, 0x1 ;  /* 0x0000000107070836 */ /* 0x000fca0000000000 */
[----:B------:R-:W-:Y:S02]  /*02a0*/  MOV R9, R7 ;  /* 0x0000000700097202 */ /* 0x000fe40000000f00 */
[----:B------:R-:W0:Y:S03]  /*02b0*/  LDC.64 R6, c[0x0][0x388] ;  /* 0x0000e200ff067b82 */ /* 0x000e260000000a00 */
[----:B------:R-:W-:Y:S01]  /*02c0*/  @!P1 IMAD.MOV R9, RZ, RZ, -R9 ;  /* 0x000000ffff099224 */ /* 0x000fe200078e0a09 */
[----:B------:R-:W-:-:S05]  /*02d0*/  @!P2 LOP3.LUT R9, RZ, R0, RZ, 0x33, !PT ;  /* 0x00000000ff09a212 */ /* 0x000fca00078e33ff */
[-C--:B------:R-:W-:Y:S01]  /*02e0*/  IMAD R11, R0, R9.reuse, R2 ;  /* 0x00000009000b7224 */ /* 0x080fe200078e0202 */
[----:B------:R-:W-:-:S04]  /*02f0*/  LOP3.LUT R2, RZ, R9, RZ, 0x33, !PT ;  /* 0x00000009ff027212 */ /* 0x000fc800078e33ff */
[----:B------:R-:W-:Y:S02]  /*0300*/  IADD3 R5, PT, PT, R5, R2, RZ ;  /* 0x0000000205057210 */ /* 0x000fe40007ffe0ff */
[----:B------:R-:W-:-:S05]  /*0310*/  IADD3 R11, PT, PT, R0, R11, RZ ;  /* 0x0000000b000b7210 */ /* 0x000fca0007ffe0ff */
[----:B------:R-:W-:-:S04]  /*0320*/  IMAD R5, R0, R5, R11 ;  /* 0x0000000500057224 */ /* 0x000fc800078e020b */
[----:B0-----:R-:W-:Y:S02]  /*0330*/  IMAD.WIDE R4, R5, 0x4, R6 ;  /* 0x0000000405047825 */ /* 0x001fe400078e0206 */
[----:B------:R-:W0:Y:S04]  /*0340*/  LDC.64 R6, c[0x0][0x380] ;  /* 0x0000e000ff067b82 */ /* 0x000e280000000a00 */
[----:B------:R-:W2:Y:S01]  /*0350*/  LDG.E R5, desc[UR4][R4.64] ;  /* 0x0000000404057981 */ /* 0x000ea2000c1e1900 */
[----:B0-----:R-:W-:-:S05]  /*0360*/  IMAD.WIDE R2, R3, 0x4, R6 ;  /* 0x0000000403027825 */ /* 0x001fca00078e0206 */
[----:B--2---:R-:W-:Y:S01]  /*0370*/  STG.E desc[UR4][R2.64], R5 ;  /* 0x0000000502007986 */ /* 0x004fe2000c101904 */
[----:B------:R-:W-:Y:S05]  /*0380*/  EXIT ;  /* 0x000000000000794d */ /* 0x000fea0003800000 */
.L_x_11:
        /* <DEDUP_REMOVED lines=15> */
.L_x_20:


//--------------------- .text._Z8rotate90PfS_PiS0_ --------------------------
	.section	.text._Z8rotate90PfS_PiS0_,"ax",@progbits
	.align	128
        .global         _Z8rotate90PfS_PiS0_
        .type           _Z8rotate90PfS_PiS0_,@function
        .size           _Z8rotate90PfS_PiS0_,(.L_x_21 - _Z8rotate90PfS_PiS0_)
        .other          _Z8rotate90PfS_PiS0_,@"STO_CUDA_ENTRY STV_DEFAULT"
_Z8rotate90PfS_PiS0_:
.text._Z8rotate90PfS_PiS0_:
        /* <DEDUP_REMOVED lines=18> */
[----:B------:R-:W0:Y:S02]  /*0120*/  LDC.64 R6, c[0x0][0x388] ;  /* 0x0000e200ff067b82 */ /* 0x000e240000000a00 */
[----:B0-----:R-:W-:-:S05]  /*0130*/  IMAD.WIDE R6, R5, 0x4, R6 ;  /* 0x0000000405067825 */ /* 0x001fca00078e0206 */
[----:B------:R0:W2:Y:S01]  /*0140*/  LDG.E R2, desc[UR4][R6.64] ;  /* 0x0000000406027981 */ /* 0x0000a2000c1e1900 */
[----:B------:R-:W-:-:S04]  /*0150*/  IABS R11, R0 ;  /* 0x00000000000b7213 */ /* 0x000fc80000000000 */
[----:B------:R-:W1:Y:S01]  /*0160*/  I2F.RP R4, R11 ;  /* 0x0000000b00047306 */ /* 0x000e620000209400 */
[----:B0-----:R-:W-:Y:S02]  /*0170*/  IABS R6, R5 ;  /* 0x0000000500067213 */ /* 0x001fe40000000000 */
[----:B------:R-:W-:-:S05]  /*0180*/  IABS R7, R0 ;  /* 0x0000000000077213 */ /* 0x000fca0000000000 */
[----:B-1----:R-:W0:Y:S02]  /*0190*/  MUFU.RCP R4, R4 ;  /* 0x0000000400047308 */ /* 0x002e240000001000 */
[----:B0-----:R-:W-:Y:S02]  /*01a0*/  IADD3 R8, PT, PT, R4, 0xffffffe, RZ ;  /* 0x0ffffffe04087810 */ /* 0x001fe40007ffe0ff */
[----:B------:R-:W-:-:S04]  /*01b0*/  IADD3 R4, PT, PT, RZ, -R7, RZ ;  /* 0x80000007ff047210 */ /* 0x000fc80007ffe0ff */
[----:B------:R0:W1:Y:S02]  /*01c0*/  F2I.FTZ.U32.TRUNC.NTZ R9, R8 ;  /* 0x0000000800097305 */ /* 0x000064000021f000 */
[----:B0-----:R-:W-:Y:S01]  /*01d0*/  IMAD.MOV.U32 R8, RZ, RZ, RZ ;  /* 0x000000ffff087224 */ /* 0x001fe200078e00ff */
[----:B-1----:R-:W-:-:S05]  /*01e0*/  IADD3 R10, PT, PT, RZ, -R9, RZ ;  /* 0x80000009ff0a7210 */ /* 0x002fca0007ffe0ff */
[----:B------:R-:W-:-:S04]  /*01f0*/  IMAD R13, R10, R11, RZ ;  /* 0x0000000b0a0d7224 */ /* 0x000fc800078e02ff */
[----:B------:R-:W-:-:S06]  /*0200*/  IMAD.HI.U32 R9, R9, R13, R8 ;  /* 0x0000000d09097227 */ /* 0x000fcc00078e0008 */
[----:B------:R-:W-:-:S04]  /*0210*/  IMAD.HI.U32 R9, R9, R6, RZ ;  /* 0x0000000609097227 */ /* 0x000fc800078e00ff */
[----:B------:R-:W-:Y:S02]  /*0220*/  IMAD R4, R9, R4, R6 ;  /* 0x0000000409047224 */ /* 0x000fe400078e0206 */
[----:B------:R-:W0:Y:S03]  /*0230*/  LDC.64 R6, c[0x0][0x380] ;  /* 0x0000e000ff067b82 */ /* 0x000e260000000a00 */
[----:B------:R-:W-:-:S13]  /*0240*/  ISETP.GT.U32.AND P2, PT, R11, R4, PT ;  /* 0x000000040b00720c */ /* 0x000fda0003f44070 */
[----:B------:R-:W-:Y:S01]  /*0250*/  @!P2 IMAD.IADD R4, R4, 0x1, -R11 ;  /* 0x000000010404a824 */ /* 0x000fe200078e0a0b */
[----:B------:R-:W-:Y:S02]  /*0260*/  @!P2 IADD3 R9, PT, PT, R9, 0x1, RZ ;  /* 0x000000010909a810 */ /* 0x000fe40007ffe0ff */
[----:B------:R-:W-:Y:S02]  /*0270*/  ISETP.NE.AND P2, PT, R0, RZ, PT ;  /* 0x000000ff0000720c */ /* 0x000fe40003f45270 */
[----:B------:R-:W-:Y:S02]  /*0280*/  ISETP.GE.U32.AND P0, PT, R4, R11, PT ;  /* 0x0000000b0400720c */ /* 0x000fe40003f06070 */
[----:B------:R-:W-:Y:S02]  /*0290*/  LOP3.LUT R4, R5, R0, RZ, 0x3c, !PT ;  /* 0x0000000005047212 */ /* 0x000fe400078e3cff */
[----:B------:R-:W-:Y:S02]  /*02a0*/  LOP3.LUT R5, RZ, R5, RZ, 0x33, !PT ;  /* 0x00000005ff057212 */ /* 0x000fe400078e33ff */
[----:B------:R-:W-:-:S03]  /*02b0*/  ISETP.GE.AND P1, PT, R4, RZ, PT ;  /* 0x000000ff0400720c */ /* 0x000fc60003f26270 */
[----:B------:R-:W-:-:S04]  /*02c0*/  IMAD.IADD R5, R0, 0x1, R5 ;  /* 0x0000000100057824 */ /* 0x000fc800078e0205 */
[----:B------:R-:W-:-:S06]  /*02d0*/  @P0 VIADD R9, R9, 0x1 ;  /* 0x0000000109090836 */ /* 0x000fcc0000000000 */
[----:B------:R-:W-:Y:S02]  /*02e0*/  @!P1 IADD3 R9, PT, PT, -R9, RZ, RZ ;  /* 0x000000ff09099210 */ /* 0x000fe40007ffe1ff */
[----:B------:R-:W-:-:S05]  /*02f0*/  @!P2 LOP3.LUT R9, RZ, R0, RZ, 0x33, !PT ;  /* 0x00000000ff09a212 */ /* 0x000fca00078e33ff */
[----:B------:R-:W-:-:S04]  /*0300*/  IMAD R0, R0, R9, R5 ;  /* 0x0000000900007224 */ /* 0x000fc800078e0205 */
[----:B------:R-:W-:-:S04]  /*0310*/  IMAD R5, R3, R0, R9 ;  /* 0x0000000003057224 */ /* 0x000fc800078e0209 */
[----:B0-----:R-:W-:-:S05]  /*0320*/  IMAD.WIDE R4, R5, 0x4, R6 ;  /* 0x0000000405047825 */ /* 0x001fca00078e0206 */
[----:B--2---:R-:W-:Y:S01]  /*0330*/  STG.E desc[UR4][R4.64], R2 ;  /* 0x0000000204007986 */ /* 0x004fe2000c101904 */
[----:B------:R-:W-:Y:S05]  /*0340*/  EXIT ;  /* 0x000000000000794d */ /* 0x000fea0003800000 */
.L_x_12:
        /* <DEDUP_REMOVED lines=11> */
.L_x_21:


//--------------------- .text._Z16orderedDitheringPfS_PiS0_ --------------------------
	.section	.text._Z16orderedDitheringPfS_PiS0_,"ax",@progbits
	.align	128
        .global         _Z16orderedDitheringPfS_PiS0_
        .type           _Z16orderedDitheringPfS_PiS0_,@function
        .size           _Z16orderedDitheringPfS_PiS0_,(.L_x_22 - _Z16orderedDitheringPfS_PiS0_)
        .other          _Z16orderedDitheringPfS_PiS0_,@"STO_CUDA_ENTRY STV_DEFAULT"
_Z16orderedDitheringPfS_PiS0_:
.text._Z16orderedDitheringPfS_PiS0_:
[----:B------:R-:W-:Y:S08]  /*0000*/  LDC R1, c[0x0][0x37c] ;  /* 0x0000df00ff017b82 */ /* 0x000ff00000000800 */
[----:B------:R-:W0:Y:S01]  /*0010*/  LDC.64 R2, c[0x0][0x398] ;  /* 0x0000e600ff027b82 */ /* 0x000e220000000a00 */
[----:B------:R-:W0:Y:S07]  /*0020*/  LDCU.64 UR4, c[0x0][0x358] ;  /* 0x00006b00ff0477ac */ /* 0x000e2e0008000a00 */
[----:B------:R-:W1:Y:S01]  /*0030*/  LDC.64 R4, c[0x0][0x390] ;  /* 0x0000e400ff047b82 */ /* 0x000e620000000a00 */
[----:B0-----:R-:W2:Y:S04]  /*0040*/  LDG.E R3, desc[UR4][R2.64] ;  /* 0x0000000402037981 */ /* 0x001ea8000c1e1900 */
[----:B-1----:R-:W3:Y:S03]  /*0050*/  LDG.E R4, desc[UR4][R4.64] ;  /* 0x0000000404047981 */ /* 0x002ee6000c1e1900 */
[----:B------:R-:W0:Y:S01]  /*0060*/  LDC R0, c[0x0][0x364] ;  /* 0x0000d900ff007b82 */ /* 0x000e220000000800 */
[----:B------:R-:W0:Y:S01]  /*0070*/  S2R R7, SR_TID.Y ;  /* 0x0000000000077919 */ /* 0x000e220000002200 */
[----:B------:R-:W1:Y:S06]  /*0080*/  S2R R9, SR_TID.X ;  /* 0x0000000000097919 */ /* 0x000e6c0000002100 */
[----:B------:R-:W0:Y:S08]  /*0090*/  S2UR UR6, SR_CTAID.Y ;  /* 0x00000000000679c3 */ /* 0x000e300000002600 */
        /* <DEDUP_REMOVED lines=8> */
[----:B------:R-:W-:Y:S01]  /*0120*/  IABS R9, R3 ;  /* 0x0000000300097213 */ /* 0x000fe20000000000 */
[----:B------:R-:W0:Y:S03]  /*0130*/  LDC.64 R4, c[0x0][0x380] ;  /* 0x0000e000ff047b82 */ /* 0x000e260000000a00 */
[----:B------:R-:W1:Y:S08]  /*0140*/  I2F.RP R8, R9 ;  /* 0x0000000900087306 */ /* 0x000e700000209400 */
[----:B-1----:R-:W1:Y:S01]  /*0150*/  MUFU.RCP R8, R8 ;  /* 0x0000000800087308 */ /* 0x002e620000001000 */
[----:B0-----:R-:W-:-:S05]  /*0160*/  IMAD.WIDE R4, R0, 0x4, R4 ;  /* 0x0000000400047825 */ /* 0x001fca00078e0204 */
[----:B------:R0:W5:Y:S01]  /*0170*/  LDG.E R2, desc[UR4][R4.64] ;  /* 0x0000000404027981 */ /* 0x000162000c1e1900 */
[----:B-1----:R-:W-:-:S04]  /*0180*/  VIADD R6, R8, 0xffffffe ;  /* 0x0ffffffe08067836 */ /* 0x002fc80000000000 */
[----:B------:R1:W2:Y:S01]  /*0190*/  F2I.FTZ.U32.TRUNC.NTZ R7, R6 ;  /* 0x0000000600077305 */ /* 0x0002a2000021f000 */
[----:B0-----:R-:W-:Y:S02]  /*01a0*/  IABS R4, R0 ;  /* 0x0000000000047213 */ /* 0x001fe40000000000 */
[----:B------:R-:W-:-:S05]  /*01b0*/  IABS R5, R3 ;  /* 0x0000000300057213 */ /* 0x000fca0000000000 */
[----:B------:R-:W-:Y:S02]  /*01c0*/  IMAD.MOV R5, RZ, RZ, -R5 ;  /* 0x000000ffff057224 */ /* 0x000fe400078e0a05 */
[----:B-1----:R-:W-:Y:S02]  /*01d0*/  HFMA2 R6, -RZ, RZ, 0, 0 ;  /* 0x00000000ff067431 */ /* 0x002fe400000001ff */
[----:B--2---:R-:W-:-:S04]  /*01e0*/  IMAD.MOV R10, RZ, RZ, -R7 ;  /* 0x000000ffff0a7224 */ /* 0x004fc800078e0a07 */
[----:B------:R-:W-:-:S04]  /*01f0*/  IMAD R11, R10, R9, RZ ;  /* 0x000000090a0b7224 */ /* 0x000fc800078e02ff */
[----:B------:R-:W-:-:S06]  /*0200*/  IMAD.HI.U32 R7, R7, R11, R6 ;  /* 0x0000000b07077227 */ /* 0x000fcc00078e0006 */
[----:B------:R-:W-:-:S04]  /*0210*/  IMAD.HI.U32 R7, R7, R4, RZ ;  /* 0x0000000407077227 */ /* 0x000fc800078e00ff */
[----:B------:R-:W-:-:S05]  /*0220*/  IMAD R4, R7, R5, R4 ;  /* 0x0000000507047224 */ /* 0x000fca00078e0204 */
[----:B------:R-:W-:-:S13]  /*0230*/  ISETP.GT.U32.AND P2, PT, R9, R4, PT ;  /* 0x000000040900720c */ /* 0x000fda0003f44070 */
[-C--:B------:R-:W-:Y:S01]  /*0240*/  @!P2 IADD3 R4, PT, PT, R4, -R9.reuse, RZ ;  /* 0x800000090404a210 */ /* 0x080fe20007ffe0ff */
[----:B------:R-:W-:Y:S01]  /*0250*/  @!P2 VIADD R7, R7, 0x1 ;  /* 0x000000010707a836 */ /* 0x000fe20000000000 */
[----:B------:R-:W-:Y:S02]  /*0260*/  ISETP.NE.AND P2, PT, R3, RZ, PT ;  /* 0x000000ff0300720c */ /* 0x000fe40003f45270 */
[----:B------:R-:W-:Y:S02]  /*0270*/  ISETP.GE.U32.AND P0, PT, R4, R9, PT ;  /* 0x000000090400720c */ /* 0x000fe40003f06070 */
[----:B------:R-:W-:-:S04]  /*0280*/  LOP3.LUT R4, R0, R3, RZ, 0x3c, !PT ;  /* 0x0000000300047212 */ /* 0x000fc800078e3cff */
[----:B------:R-:W-:-:S07]  /*0290*/  ISETP.GE.AND P1, PT, R4, RZ, PT ;  /* 0x000000ff0400720c */ /* 0x000fce0003f26270 */
[----:B------:R-:W-:-:S06]  /*02a0*/  @P0 IADD3 R7, PT, PT, R7, 0x1, RZ ;  /* 0x0000000107070810 */ /* 0x000fcc0007ffe0ff */
[----:B------:R-:W-:Y:S01]  /*02b0*/  @!P1 IMAD.MOV R7, RZ, RZ, -R7 ;  /* 0x000000ffff079224 */ /* 0x000fe200078e0a07 */
[----:B------:R-:W-:-:S04]  /*02c0*/  @!P2 LOP3.LUT R7, RZ, R3, RZ, 0x33, !PT ;  /* 0x00000003ff07a212 */ /* 0x000fc800078e33ff */
[----:B------:R-:W-:-:S04]  /*02d0*/  LOP3.LUT R7, R7, 0x1, RZ, 0xc0, !PT ;  /* 0x0000000107077812 */ /* 0x000fc800078ec0ff */
[----:B------:R-:W-:-:S13]  /*02e0*/  ISETP.NE.U32.AND P0, PT, R7, 0x1, PT ;  /* 0x000000010700780c */ /* 0x000fda0003f05070 */
[----:B------:R-:W-:Y:S05]  /*02f0*/  @!P0 BRA `(.L_x_13) ;  /* 0x00000000005c8947 */ /* 0x000fea0003800000 */
[----:B------:R-:W-:-:S04]  /*0300*/  LOP3.LUT R3, R0, 0x1, RZ, 0xc0, !PT ;  /* 0x0000000100037812 */ /* 0x000fc800078ec0ff */
[----:B------:R-:W-:-:S13]  /*0310*/  ISETP.NE.U32.AND P0, PT, R3, 0x1, PT ;  /* 0x000000010300780c */ /* 0x000fda0003f05070 */
[----:B------:R-:W-:Y:S05]  /*0320*/  @!P0 BRA `(.L_x_14) ;  /* 0x0000000000288947 */ /* 0x000fea0003800000 */
[----:B-----5:R-:W-:-:S13]  /*0330*/  FSETP.GT.AND P0, PT, R2, 192, PT ;  /* 0x434000000200780b */ /* 0x020fda0003f04000 */
[----:B------:R-:W0:Y:S01]  /*0340*/  @P0 LDC.64 R2, c[0x0][0x388] ;  /* 0x0000e200ff020b82 */ /* 0x000e220000000a00 */
[----:B------:R-:W-:Y:S01]  /*0350*/  @P0 MOV R5, 0x437f0000 ;  /* 0x437f000000050802 */ /* 0x000fe20000000f00 */
[----:B0-----:R-:W-:-:S05]  /*0360*/  @P0 IMAD.WIDE R2, R0, 0x4, R2 ;  /* 0x0000000400020825 */ /* 0x001fca00078e0202 */
[----:B------:R0:W-:Y:S01]  /*0370*/  @P0 STG.E desc[UR4][R2.64], R5 ;  /* 0x0000000502000986 */ /* 0x0001e2000c101904 */
[----:B------:R-:W-:Y:S05]  /*0380*/  @P0 EXIT ;  /* 0x000000000000094d */ /* 0x000fea0003800000 */
[----:B0-----:R-:W0:Y:S02]  /*0390*/  LDC.64 R2, c[0x0][0x388] ;  /* 0x0000e200ff027b82 */ /* 0x001e240000000a00 */
[----:B0-----:R-:W-:-:S05]  /*03a0*/  IMAD.WIDE R2, R0, 0x4, R2 ;  /* 0x0000000400027825 */ /* 0x001fca00078e0202 */
[----:B------:R-:W-:Y:S01]  /*03b0*/  STG.E desc[UR4][R2.64], RZ ;  /* 0x000000ff02007986 */ /* 0x000fe2000c101904 */
[----:B------:R-:W-:Y:S05]  /*03c0*/  EXIT ;  /* 0x000000000000794d */ /* 0x000fea0003800000 */
.L_x_14:
[----:B-----5:R-:W-:-:S13]  /*03d0*/  FSETP.GT.AND P0, PT, R2, 64, PT ;  /* 0x428000000200780b */ /* 0x020fda0003f04000 */
[----:B------:R-:W0:Y:S01]  /*03e0*/  @P0 LDC.64 R2, c[0x0][0x388] ;  /* 0x0000e200ff020b82 */ /* 0x000e220000000a00 */
[----:B------:R-:W-:Y:S02]  /*03f0*/  @P0 IMAD.MOV.U32 R5, RZ, RZ, 0x437f0000 ;  /* 0x437f0000ff050424 */ /* 0x000fe400078e00ff */
[----:B0-----:R-:W-:-:S05]  /*0400*/  @P0 IMAD.WIDE R2, R0, 0x4, R2 ;  /* 0x0000000400020825 */ /* 0x001fca00078e0202 */
[----:B------:R0:W-:Y:S01]  /*0410*/  @P0 STG.E desc[UR4][R2.64], R5 ;  /* 0x0000000502000986 */ /* 0x0001e2000c101904 */
[----:B------:R-:W-:Y:S05]  /*0420*/  @P0 EXIT ;  /* 0x000000000000094d */ /* 0x000fea0003800000 */
[----:B0-----:R-:W0:Y:S02]  /*0430*/  LDC.64 R2, c[0x0][0x388] ;  /* 0x0000e200ff027b82 */ /* 0x001e240000000a00 */
[----:B0-----:R-:W-:-:S05]  /*0440*/  IMAD.WIDE R2, R0, 0x4, R2 ;  /* 0x0000000400027825 */ /* 0x001fca00078e0202 */
[----:B------:R-:W-:Y:S01]  /*0450*/  STG.E desc[UR4][R2.64], RZ ;  /* 0x000000ff02007986 */ /* 0x000fe2000c101904 */
[----:B------:R-:W-:Y:S05]  /*0460*/  EXIT ;  /* 0x000000000000794d */ /* 0x000fea0003800000 */
.L_x_13:
[----:B------:R-:W-:-:S04]  /*0470*/  IADD3 R3, PT, PT, -R3, R0, RZ ;  /* 0x0000000003037210 */ /* 0x000fc80007ffe1ff */
[----:B------:R-:W-:-:S04]  /*0480*/  LOP3.LUT R3, R3, 0x1, RZ, 0xc0, !PT ;  /* 0x0000000103037812 */ /* 0x000fc800078ec0ff */
[----:B------:R-:W-:-:S13]  /*0490*/  ISETP.NE.U32.AND P0, PT, R3, 0x1, PT ;  /* 0x000000010300780c */ /* 0x000fda0003f05070 */
[----:B------:R-:W0:Y:S01]  /*04a0*/  @P0 LDC.64 R4, c[0x0][0x388] ;  /* 0x0000e200ff040b82 */ /* 0x000e220000000a00 */
[----:B------:R-:W-:Y:S02]  /*04b0*/  @P0 IMAD.MOV.U32 R3, RZ, RZ, 0x437f0000 ;  /* 0x437f0000ff030424 */ /* 0x000fe400078e00ff */
[----:B0-----:R-:W-:-:S05]  /*04c0*/  @P0 IMAD.WIDE R4, R0, 0x4, R4 ;  /* 0x0000000400040825 */ /* 0x001fca00078e0204 */
[----:B------:R0:W-:Y:S01]  /*04d0*/  @P0 STG.E desc[UR4][R4.64], R3 ;  /* 0x0000000304000986 */ /* 0x0001e2000c101904 */
[----:B------:R-:W-:Y:S05]  /*04e0*/  @P0 EXIT ;  /* 0x000000000000094d */ /* 0x000fea0003800000 */
[----:B-----5:R-:W-:-:S13]  /*04f0*/  FSETP.GT.AND P0, PT, R2, 128, PT ;  /* 0x430000000200780b */ /* 0x020fda0003f04000 */
[----:B0-----:R-:W0:Y:S01]  /*0500*/  @P0 LDC.64 R2, c[0x0][0x388] ;  /* 0x0000e200ff020b82 */ /* 0x001e220000000a00 */
        /* <DEDUP_REMOVED lines=8> */
.L_x_15:
        /* <DEDUP_REMOVED lines=15> */
.L_x_22:


//--------------------- .text._Z10reflectionPfS_PiS0_ --------------------------
	.section	.text._Z10reflectionPfS_PiS0_,"ax",@progbits
	.align	128
        .global         _Z10reflectionPfS_PiS0_
        .type           _Z10reflectionPfS_PiS0_,@function
        .size           _Z10reflectionPfS_PiS0_,(.L_x_23 - _Z10reflectionPfS_PiS0_)
        .other          _Z10reflectionPfS_PiS0_,@"STO_CUDA_ENTRY STV_DEFAULT"
_Z10reflectionPfS_PiS0_:
.text._Z10reflectionPfS_PiS0_:
        /* <DEDUP_REMOVED lines=21> */
[----:B------:R-:W-:-:S07]  /*0150*/  ISETP.GE.AND P2, PT, R3, RZ, PT ;  /* 0x000000ff0300720c */ /* 0x000fce0003f46270 */
[----:B0-----:R-:W0:Y:S02]  /*0160*/  MUFU.RCP R2, R2 ;  /* 0x0000000200027308 */ /* 0x001e240000001000 */
[----:B0-----:R-:W-:Y:S01]  /*0170*/  VIADD R4, R2, 0xffffffe ;  /* 0x0ffffffe02047836 */ /* 0x001fe20000000000 */
[----:B------:R-:W-:-:S05]  /*0180*/  IABS R2, R3 ;  /* 0x0000000300027213 */ /* 0x000fca0000000000 */
[----:B------:R0:W1:Y:S02]  /*0190*/  F2I.FTZ.U32.TRUNC.NTZ R5, R4 ;  /* 0x0000000400057305 */ /* 0x000064000021f000 */
[----:B0-----:R-:W-:Y:S02]  /*01a0*/  IMAD.MOV.U32 R4, RZ, RZ, RZ ;  /* 0x000000ffff047224 */ /* 0x001fe400078e00ff */
[----:B-1----:R-:W-:-:S04]  /*01b0*/  IMAD.MOV R6, RZ, RZ, -R5 ;  /* 0x000000ffff067224 */ /* 0x002fc800078e0a05 */
[----:B------:R-:W-:Y:S01]  /*01c0*/  IMAD R9, R6, R7, RZ ;  /* 0x0000000706097224 */ /* 0x000fe200078e02ff */
[----:B------:R-:W-:-:S03]  /*01d0*/  IADD3 R6, PT, PT, RZ, -R8, RZ ;  /* 0x80000008ff067210 */ /* 0x000fc60007ffe0ff */
[----:B------:R-:W-:-:S06]  /*01e0*/  IMAD.HI.U32 R5, R5, R9, R4 ;  /* 0x0000000905057227 */ /* 0x000fcc00078e0004 */
[----:B------:R-:W-:-:S04]  /*01f0*/  IMAD.HI.U32 R5, R5, R2, RZ ;  /* 0x0000000205057227 */ /* 0x000fc800078e00ff */
[----:B------:R-:W-:Y:S02]  /*0200*/  IMAD R2, R5, R6, R2 ;  /* 0x0000000605027224 */ /* 0x000fe400078e0202 */
[----:B------:R-:W0:Y:S03]  /*0210*/  LDC.64 R4, c[0x0][0x380] ;  /* 0x0000e000ff047b82 */ /* 0x000e260000000a00 */
[----:B------:R-:W-:-:S13]  /*0220*/  ISETP.GT.U32.AND P0, PT, R7, R2, PT ;  /* 0x000000020700720c */ /* 0x000fda0003f04070 */
[----:B------:R-:W-:Y:S02]  /*0230*/  @!P0 IADD3 R2, PT, PT, R2, -R7, RZ ;  /* 0x8000000702028210 */ /* 0x000fe40007ffe0ff */
[----:B------:R-:W-:Y:S02]  /*0240*/  ISETP.NE.AND P0, PT, R0, RZ, PT ;  /* 0x000000ff0000720c */ /* 0x000fe40003f05270 */
[----:B------:R-:W-:-:S13]  /*0250*/  ISETP.GT.U32.AND P1, PT, R7, R2, PT ;  /* 0x000000020700720c */ /* 0x000fda0003f24070 */
[----:B------:R-:W-:-:S05]  /*0260*/  @!P1 IMAD.IADD R2, R2, 0x1, -R7 ;  /* 0x0000000102029824 */ /* 0x000fca00078e0a07 */
[----:B------:R-:W-:Y:S02]  /*0270*/  @!P2 IADD3 R2, PT, PT, -R2, RZ, RZ ;  /* 0x000000ff0202a210 */ /* 0x000fe40007ffe1ff */
[----:B------:R-:W-:-:S04]  /*0280*/  @!P0 LOP3.LUT R2, RZ, R0, RZ, 0x33, !PT ;  /* 0x00000000ff028212 */ /* 0x000fc800078e33ff */
[----:B------:R-:W-:Y:S02]  /*0290*/  IADD3 R7, PT, PT, -R2, R0, R3 ;  /* 0x0000000002077210 */ /* 0x000fe40007ffe103 */
[----:B------:R-:W-:-:S04]  /*02a0*/  LOP3.LUT R2, RZ, R2, RZ, 0x33, !PT ;  /* 0x00000002ff027212 */ /* 0x000fc800078e33ff */
[----:B------:R-:W-:-:S05]  /*02b0*/  IADD3 R7, PT, PT, R2, R7, RZ ;  /* 0x0000000702077210 */ /* 0x000fca0007ffe0ff */
[----:B0-----:R-:W-:Y:S02]  /*02c0*/  IMAD.WIDE R4, R7, 0x4, R4 ;  /* 0x0000000407047825 */ /* 0x001fe400078e0204 */
[----:B------:R-:W0:Y:S04]  /*02d0*/  LDC.64 R6, c[0x0][0x388] ;  /* 0x0000e200ff067b82 */ /* 0x000e280000000a00 */
[----:B------:R-:W2:Y:S01]  /*02e0*/  LDG.E R5, desc[UR4][R4.64] ;  /* 0x0000000404057981 */ /* 0x000ea2000c1e1900 */
[----:B0-----:R-:W-:-:S05]  /*02f0*/  IMAD.WIDE R2, R3, 0x4, R6 ;  /* 0x0000000403027825 */ /* 0x001fca00078e0206 */
[----:B--2---:R-:W-:Y:S01]  /*0300*/  STG.E desc[UR4][R2.64], R5 ;  /* 0x0000000502007986 */ /* 0x004fe2000c101904 */
[----:B------:R-:W-:Y:S05]  /*0310*/  EXIT ;  /* 0x000000000000794d */ /* 0x000fea0003800000 */
.L_x_16:
        /* <DEDUP_REMOVED lines=14> */
.L_x_23:


//--------------------- .text._Z9grayWorldPfS_PdPiS1_ --------------------------
	.section	.text._Z9grayWorldPfS_PdPiS1_,"ax",@progbits
	.align	128
        .global         _Z9grayWorldPfS_PdPiS1_
        .type           _Z9grayWorldPfS_PdPiS1_,@function
        .size           _Z9grayWorldPfS_PdPiS1_,(.L_x_24 - _Z9grayWorldPfS_PdPiS1_)
        .other          _Z9grayWorldPfS_PdPiS1_,@"STO_CUDA_ENTRY STV_DEFAULT"
_Z9grayWorldPfS_PdPiS1_:
.text._Z9grayWorldPfS_PdPiS1_:
        /* <DEDUP_REMOVED lines=18> */
[----:B------:R-:W0:Y:S08]  /*0120*/  LDC.64 R2, c[0x0][0x380] ;  /* 0x0000e000ff027b82 */ /* 0x000e300000000a00 */
[----:B------:R-:W1:Y:S08]  /*0130*/  LDC.64 R6, c[0x0][0x390] ;  /* 0x0000e400ff067b82 */ /* 0x000e700000000a00 */
[----:B------:R-:W2:Y:S01]  /*0140*/  LDC.64 R8, c[0x0][0x388] ;  /* 0x0000e200ff087b82 */ /* 0x000ea20000000a00 */
[----:B0-----:R-:W-:-:S06]  /*0150*/  IMAD.WIDE R2, R11, 0x4, R2 ;  /* 0x000000040b027825 */ /* 0x001fcc00078e0202 */
[----:B------:R-:W3:Y:S04]  /*0160*/  LDG.E R2, desc[UR4][R2.64] ;  /* 0x0000000402027981 */ /* 0x000ee8000c1e1900 */
[----:B-1----:R-:W4:Y:S01]  /*0170*/  LDG.E.64 R6, desc[UR4][R6.64] ;  /* 0x0000000406067981 */ /* 0x002f22000c1e1b00 */
[----:B--2---:R-:W-:Y:S01]  /*0180*/  IMAD.WIDE R8, R11, 0x4, R8 ;  /* 0x000000040b087825 */ /* 0x004fe200078e0208 */
[----:B---3--:R-:W4:Y:S02]  /*0190*/  F2F.F64.F32 R4, R2 ;  /* 0x0000000200047310 */ /* 0x008f240000201800 */
[----:B----4-:R-:W-:-:S10]  /*01a0*/  DMUL R4, R4, R6 ;  /* 0x0000000604047228 */ /* 0x010fd40000000000 */
[----:B------:R-:W0:Y:S02]  /*01b0*/  F2F.F32.F64 R5, R4 ;  /* 0x0000000400057310 */ /* 0x000e240000301000 */
[----:B0-----:R-:W-:Y:S01]  /*01c0*/  STG.E desc[UR4][R8.64], R5 ;  /* 0x0000000508007986 */ /* 0x001fe2000c101904 */
[----:B------:R-:W-:Y:S05]  /*01d0*/  EXIT ;  /* 0x000000000000794d */ /* 0x000fea0003800000 */
.L_x_17:
        /* <DEDUP_REMOVED lines=10> */
.L_x_24:


//--------------------- .text._Z11linearScalePfS_PiS0_S0_S_ --------------------------
	.section	.text._Z11linearScalePfS_PiS0_S0_S_,"ax",@progbits
	.align	128
        .global         _Z11linearScalePfS_PiS0_S0_S_
        .type           _Z11linearScalePfS_PiS0_S0_S_,@function
        .size           _Z11linearScalePfS_PiS0_S0_S_,(.L_x_25 - _Z11linearScalePfS_PiS0_S0_S_)
        .other          _Z11linearScalePfS_PiS0_S0_S_,@"STO_CUDA_ENTRY STV_DEFAULT"
_Z11linearScalePfS_PiS0_S0_S_:
.text._Z11linearScalePfS_PiS0_S0_S_:
        /* <DEDUP_REMOVED lines=21> */
[----:B0-----:R-:W-:-:S07]  /*0150*/  IMAD.WIDE R2, R11, 0x4, R2 ;  /* 0x000000040b027825 */ /* 0x001fce00078e0202 */
[----:B------:R-:W0:Y:S01]  /*0160*/  LDC.64 R8, c[0x0][0x388] ;  /* 0x0000e200ff087b82 */ /* 0x000e220000000a00 */
[----:B------:R-:W3:Y:S04]  /*0170*/  LDG.E R2, desc[UR4][R2.64] ;  /* 0x0000000402027981 */ /* 0x000ee8000c1e1900 */
[----:B-1----:R-:W4:Y:S04]  /*0180*/  LDG.E R6, desc[UR4][R6.64] ;  /* 0x0000000406067981 */ /* 0x002f28000c1e1900 */
[----:B--2---:R-:W2:Y:S01]  /*0190*/  LDG.E R4, desc[UR4][R4.64] ;  /* 0x0000000404047981 */ /* 0x004ea2000c1e1900 */
[----:B0-----:R-:W-:Y:S01]  /*01a0*/  IMAD.WIDE R8, R11, 0x4, R8 ;  /* 0x000000040b087825 */ /* 0x001fe200078e0208 */
[----:B----4-:R-:W-:-:S05]  /*01b0*/  I2FP.F32.S32 R13, R6 ;  /* 0x00000006000d7245 */ /* 0x010fca0000201400 */
[----:B---3--:R-:W-:-:S04]  /*01c0*/  FADD R13, R2, R13 ;  /* 0x0000000d020d7221 */ /* 0x008fc80000000000 */
[----:B--2---:R-:W-:-:S05]  /*01d0*/  FMUL R13, R4, R13 ;  /* 0x0000000d040d7220 */ /* 0x004fca0000400000 */
[----:B------:R-:W-:Y:S01]  /*01e0*/  STG.E desc[UR4][R8.64], R13 ;  /* 0x0000000d08007986 */ /* 0x000fe2000c101904 */
[----:B------:R-:W-:Y:S05]  /*01f0*/  EXIT ;  /* 0x000000000000794d */ /* 0x000fea0003800000 */
.L_x_18:
        /* <DEDUP_REMOVED lines=16> */
.L_x_25:


//--------------------- .nv.shared._Z12medianFilterPhS_PiS0_ --------------------------
	.section	.nv.shared._Z12medianFilterPhS_PiS0_,"aw",@nobits
	.sectionflags	@""
.nv.shared._Z12medianFilterPhS_PiS0_:
	.zero		1033


//--------------------- .nv.shared.reserved.0     --------------------------
	.section	.nv.shared.reserved.0,"aw",@nobits
	.weak		__nv_reservedSMEM_offset_0_alias
	.size		__nv_reservedSMEM_offset_0_alias, 0, 64
	.other		__nv_reservedSMEM_offset_0_alias,@"STO_CUDA_RESERVED_SHARED STV_DEFAULT"
__nv_reservedSMEM_offset_0_alias:
	.zero		0
	.zero		64


//--------------------- .nv.constant0._Z12medianFilterPhS_PiS0_ --------------------------
	.section	.nv.constant0._Z12medianFilterPhS_PiS0_,"a",@progbits
	.sectionflags	@""
	.align	4
.nv.constant0._Z12medianFilterPhS_PiS0_:
	.zero		928


//--------------------- .nv.constant0._Z9rotate180PfS_PiS0_ --------------------------
	.section	.nv.constant0._Z9rotate180PfS_PiS0_,"a",@progbits
	.sectionflags	@""
	.align	4
.nv.constant0._Z9rotate180PfS_PiS0_:
	.zero		928


//--------------------- .nv.constant0._Z8rotate90PfS_PiS0_ --------------------------
	.section	.nv.constant0._Z8rotate90PfS_PiS0_,"a",@progbits
	.sectionflags	@""
	.align	4
.nv.constant0._Z8rotate90PfS_PiS0_:
	.zero		928


//--------------------- .nv.constant0._Z16orderedDitheringPfS_PiS0_ --------------------------
	.section	.nv.constant0._Z16orderedDitheringPfS_PiS0_,"a",@progbits
	.sectionflags	@""
	.align	4
.nv.constant0._Z16orderedDitheringPfS_PiS0_:
	.zero		928


//--------------------- .nv.constant0._Z10reflectionPfS_PiS0_ --------------------------
	.section	.nv.constant0._Z10reflectionPfS_PiS0_,"a",@progbits
	.sectionflags	@""
	.align	4
.nv.constant0._Z10reflectionPfS_PiS0_:
	.zero		928


//--------------------- .nv.constant0._Z9grayWorldPfS_PdPiS1_ --------------------------
	.section	.nv.constant0._Z9grayWorldPfS_PdPiS1_,"a",@progbits
	.sectionflags	@""
	.align	4
.nv.constant0._Z9grayWorldPfS_PdPiS1_:
	.zero		936


//--------------------- .nv.constant0._Z11linearScalePfS_PiS0_S0_S_ --------------------------
	.section	.nv.constant0._Z11linearScalePfS_PiS0_S0_S_,"a",@progbits
	.sectionflags	@""
	.align	4
.nv.constant0._Z11linearScalePfS_PiS0_S0_S_:
	.zero		944


//--------------------- SYMBOLS --------------------------

	.type		.nv.reservedSmem.offset0,@object
	.size		.nv.reservedSmem.offset0,0x4
	.type		.nv.reservedSmem.cap,@object
	.size		.nv.reservedSmem.cap,0x4
